//
// Generated by NVIDIA NVVM Compiler
//
// Compiler Build ID: CL-36424714
// Cuda compilation tools, release 13.0, V13.0.88
// Based on NVVM 20.0.0
//

.version 9.0
.target sm_100
.address_size 64

	// .globl	_Z11naiveKernelPfS_i
.extern .shared .align 16 .b8 sdata[];

.visible .entry _Z11naiveKernelPfS_i(
	.param .u64 .ptr .align 1 _Z11naiveKernelPfS_i_param_0,
	.param .u64 .ptr .align 1 _Z11naiveKernelPfS_i_param_1,
	.param .u32 _Z11naiveKernelPfS_i_param_2
)
{
	.reg .pred 	%p<7>;
	.reg .b32 	%r<21>;
	.reg .b32 	%f<15>;
	.reg .b64 	%rd<9>;

	ld.param.u64 	%rd1, [_Z11naiveKernelPfS_i_param_0];
	ld.param.u64 	%rd2, [_Z11naiveKernelPfS_i_param_1];
	ld.param.u32 	%r8, [_Z11naiveKernelPfS_i_param_2];
	mov.u32 	%r1, %tid.x;
	mov.u32 	%r2, %ntid.x;
	mov.u32 	%r3, %ctaid.x;
	mad.lo.s32 	%r4, %r2, %r3, %r1;
	shl.b32 	%r9, %r1, 2;
	mov.u32 	%r10, sdata;
	add.s32 	%r5, %r10, %r9;
	mov.b32 	%r11, 0;
	st.shared.u32 	[%r5], %r11;
	setp.ge.s32 	%p1, %r4, %r8;
	@%p1 bra 	$L__BB0_2;
	cvta.to.global.u64 	%rd3, %rd1;
	mul.wide.s32 	%rd4, %r4, 4;
	add.s64 	%rd5, %rd3, %rd4;
	ld.global.f32 	%f1, [%rd5];
	st.shared.f32 	[%r5], %f1;
$L__BB0_2:
	setp.lt.u32 	%p2, %r2, 5;
	@%p2 bra 	$L__BB0_8;
	mov.b32 	%r20, 4;
$L__BB0_4:
	mov.u32 	%r6, %r20;
	shl.b32 	%r20, %r6, 1;
	add.s32 	%r13, %r20, -1;
	and.b32  	%r14, %r13, %r1;
	setp.ne.s32 	%p3, %r14, 0;
	@%p3 bra 	$L__BB0_7;
	add.s32 	%r15, %r6, %r1;
	setp.ge.u32 	%p4, %r15, %r2;
	@%p4 bra 	$L__BB0_7;
	shl.b32 	%r16, %r6, 2;
	add.s32 	%r17, %r5, %r16;
	ld.shared.f32 	%f2, [%r17];
	ld.shared.f32 	%f3, [%r5];
	add.f32 	%f4, %f2, %f3;
	st.shared.f32 	[%r5], %f4;
	ld.shared.f32 	%f5, [%r17+4];
	ld.shared.f32 	%f6, [%r5+4];
	add.f32 	%f7, %f5, %f6;
	st.shared.f32 	[%r5+4], %f7;
	ld.shared.f32 	%f8, [%r17+8];
	ld.shared.f32 	%f9, [%r5+8];
	add.f32 	%f10, %f8, %f9;
	st.shared.f32 	[%r5+8], %f10;
	ld.shared.f32 	%f11, [%r17+12];
	ld.shared.f32 	%f12, [%r5+12];
	add.f32 	%f13, %f11, %f12;
	st.shared.f32 	[%r5+12], %f13;
$L__BB0_7:
	bar.sync 	0;
	setp.lt.u32 	%p5, %r20, %r2;
	@%p5 bra 	$L__BB0_4;
$L__BB0_8:
	setp.gt.u32 	%p6, %r1, 3;
	@%p6 bra 	$L__BB0_10;
	ld.shared.f32 	%f14, [%r5];
	shl.b32 	%r18, %r3, 2;
	add.s32 	%r19, %r18, %r1;
	cvta.to.global.u64 	%rd6, %rd2;
	mul.wide.u32 	%rd7, %r19, 4;
	add.s64 	%rd8, %rd6, %rd7;
	st.global.f32 	[%rd8], %f14;
$L__BB0_10:
	ret;

}
	// .globl	_Z12optimKernel1PfS_i
.visible .entry _Z12optimKernel1PfS_i(
	.param .u64 .ptr .align 1 _Z12optimKernel1PfS_i_param_0,
	.param .u64 .ptr .align 1 _Z12optimKernel1PfS_i_param_1,
	.param .u32 _Z12optimKernel1PfS_i_param_2
)
{
	.reg .pred 	%p<6>;
	.reg .b32 	%r<27>;
	.reg .b32 	%f<6>;
	.reg .b64 	%rd<9>;

	ld.param.u64 	%rd1, [_Z12optimKernel1PfS_i_param_0];
	ld.param.u64 	%rd2, [_Z12optimKernel1PfS_i_param_1];
	ld.param.u32 	%r11, [_Z12optimKernel1PfS_i_param_2];
	mov.u32 	%r1, %tid.x;
	mov.u32 	%r2, %ntid.x;
	mov.u32 	%r3, %ctaid.x;
	mad.lo.s32 	%r4, %r2, %r3, %r1;
	shl.b32 	%r12, %r1, 2;
	mov.u32 	%r13, sdata;
	add.s32 	%r5, %r13, %r12;
	mov.b32 	%r14, 0;
	st.shared.u32 	[%r5], %r14;
	setp.ge.s32 	%p1, %r4, %r11;
	@%p1 bra 	$L__BB1_2;
	cvta.to.global.u64 	%rd3, %rd1;
	mul.wide.s32 	%rd4, %r4, 4;
	add.s64 	%rd5, %rd3, %rd4;
	ld.global.f32 	%f1, [%rd5];
	st.shared.f32 	[%r5], %f1;
$L__BB1_2:
	setp.lt.u32 	%p2, %r2, 5;
	@%p2 bra 	$L__BB1_7;
	shr.u32 	%r6, %r1, 2;
	and.b32  	%r7, %r1, 3;
	mov.b32 	%r26, 4;
$L__BB1_4:
	shl.b32 	%r9, %r26, 1;
	mul.lo.s32 	%r10, %r9, %r6;
	setp.ge.u32 	%p3, %r10, %r2;
	@%p3 bra 	$L__BB1_6;
	add.s32 	%r16, %r26, %r7;
	add.s32 	%r17, %r16, %r10;
	shl.b32 	%r18, %r17, 2;
	add.s32 	%r20, %r13, %r18;
	ld.shared.f32 	%f2, [%r20];
	add.s32 	%r21, %r10, %r7;
	shl.b32 	%r22, %r21, 2;
	add.s32 	%r23, %r13, %r22;
	ld.shared.f32 	%f3, [%r23];
	add.f32 	%f4, %f2, %f3;
	st.shared.f32 	[%r23], %f4;
$L__BB1_6:
	bar.sync 	0;
	setp.lt.u32 	%p4, %r9, %r2;
	mov.u32 	%r26, %r9;
	@%p4 bra 	$L__BB1_4;
$L__BB1_7:
	setp.gt.u32 	%p5, %r1, 3;
	@%p5 bra 	$L__BB1_9;
	ld.shared.f32 	%f5, [%r5];
	shl.b32 	%r24, %r3, 2;
	add.s32 	%r25, %r24, %r1;
	cvta.to.global.u64 	%rd6, %rd2;
	mul.wide.u32 	%rd7, %r25, 4;
	add.s64 	%rd8, %rd6, %rd7;
	st.global.f32 	[%rd8], %f5;
$L__BB1_9:
	ret;

}
	// .globl	_Z12optimKernel2PfS_i
.visible .entry _Z12optimKernel2PfS_i(
	.param .u64 .ptr .align 1 _Z12optimKernel2PfS_i_param_0,
	.param .u64 .ptr .align 1 _Z12optimKernel2PfS_i_param_1,
	.param .u32 _Z12optimKernel2PfS_i_param_2
)
{
	.reg .pred 	%p<6>;
	.reg .b32 	%r<17>;
	.reg .b32 	%f<6>;
	.reg .b64 	%rd<9>;

	ld.param.u64 	%rd1, [_Z12optimKernel2PfS_i_param_0];
	ld.param.u64 	%rd2, [_Z12optimKernel2PfS_i_param_1];
	ld.param.u32 	%r8, [_Z12optimKernel2PfS_i_param_2];
	mov.u32 	%r1, %tid.x;
	mov.u32 	%r16, %ntid.x;
	mov.u32 	%r3, %ctaid.x;
	mad.lo.s32 	%r4, %r16, %r3, %r1;
	shl.b32 	%r9, %r1, 2;
	mov.u32 	%r10, sdata;
	add.s32 	%r5, %r10, %r9;
	mov.b32 	%r11, 0;
	st.shared.u32 	[%r5], %r11;
	setp.ge.s32 	%p1, %r4, %r8;
	@%p1 bra 	$L__BB2_2;
	cvta.to.global.u64 	%rd3, %rd1;
	mul.wide.s32 	%rd4, %r4, 4;
	add.s64 	%rd5, %rd3, %rd4;
	ld.global.f32 	%f1, [%rd5];
	st.shared.f32 	[%r5], %f1;
$L__BB2_2:
	setp.lt.u32 	%p2, %r16, 8;
	@%p2 bra 	$L__BB2_6;
$L__BB2_3:
	shr.u32 	%r7, %r16, 1;
	setp.ge.u32 	%p3, %r1, %r7;
	@%p3 bra 	$L__BB2_5;
	shl.b32 	%r12, %r7, 2;
	add.s32 	%r13, %r5, %r12;
	ld.shared.f32 	%f2, [%r13];
	ld.shared.f32 	%f3, [%r5];
	add.f32 	%f4, %f2, %f3;
	st.shared.f32 	[%r5], %f4;
$L__BB2_5:
	bar.sync 	0;
	setp.gt.u32 	%p4, %r16, 15;
	mov.u32 	%r16, %r7;
	@%p4 bra 	$L__BB2_3;
$L__BB2_6:
	setp.gt.u32 	%p5, %r1, 3;
	@%p5 bra 	$L__BB2_8;
	ld.shared.f32 	%f5, [%r5];
	shl.b32 	%r14, %r3, 2;
	add.s32 	%r15, %r14, %r1;
	cvta.to.global.u64 	%rd6, %rd2;
	mul.wide.u32 	%rd7, %r15, 4;
	add.s64 	%rd8, %rd6, %rd7;
	st.global.f32 	[%rd8], %f5;
$L__BB2_8:
	ret;

}
	// .globl	_Z12optimKernel3PfS_i
.visible .entry _Z12optimKernel3PfS_i(
	.param .u64 .ptr .align 1 _Z12optimKernel3PfS_i_param_0,
	.param .u64 .ptr .align 1 _Z12optimKernel3PfS_i_param_1,
	.param .u32 _Z12optimKernel3PfS_i_param_2
)
{
	.reg .pred 	%p<6>;
	.reg .b32 	%r<22>;
	.reg .b32 	%f<9>;
	.reg .b64 	%rd<11>;

	ld.param.u64 	%rd1, [_Z12optimKernel3PfS_i_param_0];
	ld.param.u64 	%rd2, [_Z12optimKernel3PfS_i_param_1];
	ld.param.u32 	%r8, [_Z12optimKernel3PfS_i_param_2];
	mov.u32 	%r1, %tid.x;
	mov.u32 	%r21, %ntid.x;
	mov.u32 	%r3, %ctaid.x;
	mul.lo.s32 	%r9, %r3, %r21;
	shl.b32 	%r10, %r9, 1;
	add.s32 	%r4, %r10, %r1;
	shl.b32 	%r11, %r1, 2;
	mov.u32 	%r12, sdata;
	add.s32 	%r5, %r12, %r11;
	mov.b32 	%r13, 0;
	st.shared.u32 	[%r5], %r13;
	setp.ge.s32 	%p1, %r4, %r8;
	@%p1 bra 	$L__BB3_2;
	cvta.to.global.u64 	%rd3, %rd1;
	mul.wide.s32 	%rd4, %r4, 4;
	add.s64 	%rd5, %rd3, %rd4;
	ld.global.f32 	%f1, [%rd5];
	add.s32 	%r14, %r4, %r21;
	div.u32 	%r15, %r14, %r8;
	sub.s32 	%r16, 1, %r15;
	cvt.rn.f32.u32 	%f2, %r16;
	mul.wide.u32 	%rd6, %r14, 4;
	add.s64 	%rd7, %rd3, %rd6;
	ld.global.f32 	%f3, [%rd7];
	fma.rn.f32 	%f4, %f3, %f2, %f1;
	st.shared.f32 	[%r5], %f4;
$L__BB3_2:
	setp.lt.u32 	%p2, %r21, 6;
	@%p2 bra 	$L__BB3_6;
$L__BB3_3:
	shr.u32 	%r7, %r21, 1;
	setp.ge.u32 	%p3, %r1, %r7;
	@%p3 bra 	$L__BB3_5;
	shl.b32 	%r17, %r7, 2;
	add.s32 	%r18, %r5, %r17;
	ld.shared.f32 	%f5, [%r18];
	ld.shared.f32 	%f6, [%r5];
	add.f32 	%f7, %f5, %f6;
	st.shared.f32 	[%r5], %f7;
$L__BB3_5:
	bar.sync 	0;
	setp.gt.u32 	%p4, %r21, 11;
	mov.u32 	%r21, %r7;
	@%p4 bra 	$L__BB3_3;
$L__BB3_6:
	setp.gt.u32 	%p5, %r1, 3;
	@%p5 bra 	$L__BB3_8;
	ld.shared.f32 	%f8, [%r5];
	shl.b32 	%r19, %r3, 2;
	add.s32 	%r20, %r19, %r1;
	cvta.to.global.u64 	%rd8, %rd2;
	mul.wide.u32 	%rd9, %r20, 4;
	add.s64 	%rd10, %rd8, %rd9;
	st.global.f32 	[%rd10], %f8;
$L__BB3_8:
	ret;

}
	// .globl	_Z12optimKernel4PfS_i
.visible .entry _Z12optimKernel4PfS_i(
	.param .u64 .ptr .align 1 _Z12optimKernel4PfS_i_param_0,
	.param .u64 .ptr .align 1 _Z12optimKernel4PfS_i_param_1,
	.param .u32 _Z12optimKernel4PfS_i_param_2
)
{
	.reg .pred 	%p<7>;
	.reg .b32 	%r<22>;
	.reg .b32 	%f<17>;
	.reg .b64 	%rd<11>;

	ld.param.u64 	%rd1, [_Z12optimKernel4PfS_i_param_0];
	ld.param.u64 	%rd2, [_Z12optimKernel4PfS_i_param_1];
	ld.param.u32 	%r7, [_Z12optimKernel4PfS_i_param_2];
	mov.u32 	%r1, %tid.x;
	mov.u32 	%r2, %ntid.x;
	mov.u32 	%r8, %ctaid.x;
	mul.lo.s32 	%r9, %r8, %r2;
	shl.b32 	%r10, %r9, 1;
	add.s32 	%r3, %r10, %r1;
	shl.b32 	%r11, %r1, 2;
	mov.u32 	%r12, sdata;
	add.s32 	%r4, %r12, %r11;
	mov.b32 	%r13, 0;
	st.shared.u32 	[%r4], %r13;
	setp.ge.s32 	%p1, %r3, %r7;
	@%p1 bra 	$L__BB4_2;
	cvta.to.global.u64 	%rd3, %rd1;
	mul.wide.s32 	%rd4, %r3, 4;
	add.s64 	%rd5, %rd3, %rd4;
	ld.global.f32 	%f2, [%rd5];
	add.s32 	%r14, %r3, %r2;
	div.u32 	%r15, %r14, %r7;
	sub.s32 	%r16, 1, %r15;
	cvt.rn.f32.u32 	%f3, %r16;
	mul.wide.u32 	%rd6, %r14, 4;
	add.s64 	%rd7, %rd3, %rd6;
	ld.global.f32 	%f4, [%rd7];
	fma.rn.f32 	%f5, %f4, %f3, %f2;
	st.shared.f32 	[%r4], %f5;
$L__BB4_2:
	setp.lt.u32 	%p2, %r2, 66;
	@%p2 bra 	$L__BB4_7;
	mov.u32 	%r21, %r2;
$L__BB4_4:
	shr.u32 	%r6, %r21, 1;
	setp.ge.u32 	%p3, %r1, %r6;
	@%p3 bra 	$L__BB4_6;
	shl.b32 	%r17, %r6, 2;
	add.s32 	%r18, %r4, %r17;
	ld.shared.f32 	%f6, [%r18];
	ld.shared.f32 	%f7, [%r4];
	add.f32 	%f8, %f6, %f7;
	st.shared.f32 	[%r4], %f8;
$L__BB4_6:
	bar.sync 	0;
	setp.gt.u32 	%p4, %r21, 131;
	mov.u32 	%r21, %r6;
	@%p4 bra 	$L__BB4_4;
$L__BB4_7:
	bar.sync 	0;
	setp.gt.u32 	%p5, %r1, 31;
	@%p5 bra 	$L__BB4_10;
	ld.shared.f32 	%f9, [%r4+128];
	ld.shared.f32 	%f10, [%r4];
	add.f32 	%f11, %f9, %f10;
	ld.shared.f32 	%f12, [%r4+64];
	add.f32 	%f13, %f11, %f12;
	ld.shared.f32 	%f14, [%r4+32];
	add.f32 	%f15, %f13, %f14;
	ld.shared.f32 	%f16, [%r4+16];
	add.f32 	%f1, %f15, %f16;
	st.shared.f32 	[%r4], %f1;
	setp.gt.u32 	%p6, %r1, 3;
	@%p6 bra 	$L__BB4_10;
	shl.b32 	%r19, %r2, 2;
	add.s32 	%r20, %r19, %r1;
	cvta.to.global.u64 	%rd8, %rd2;
	mul.wide.u32 	%rd9, %r20, 4;
	add.s64 	%rd10, %rd8, %rd9;
	st.global.f32 	[%rd10], %f1;
$L__BB4_10:
	ret;

}


// ===== COMPILED SASS (sm_100) =====

	.target	sm_100

	.elftype	@"ET_EXEC"


//--------------------- .note.nv.tkinfo           --------------------------
	.section	.note.nv.tkinfo,"",@"SHT_NOTE"
	.sectionflags	@"SHF_NOTE_NV_TKINFO"
	.tkinfo
        /*0018*/ 	.word	0x00000002
        /*0030*/ 	.string	""
        /*0030*/ 	.string	"ptxas"
        /*0030*/ 	.string	"Cuda compilation tools, release 13.0, V13.0.88"
        /*0030*/ 	.string	"Build cuda_13.0.r13.0/compiler.36424714_0"
        /*0030*/ 	.string	"-arch sm_100 -m 64 "



//--------------------- .note.nv.cuinfo           --------------------------
	.section	.note.nv.cuinfo,"",@"SHT_NOTE"
	.sectionflags	@"SHF_NOTE_NV_CUINFO"
        /*0018*/ 	.short	0x0002
        /*001a*/ 	.short	0x0064
        /*001c*/ 	.short	0x0082
	.zero		2


//--------------------- .nv.info                  --------------------------
	.section	.nv.info,"",@"SHT_CUDA_INFO"
	.align	4


	//----- nvinfo : EIATTR_REGCOUNT
	.align		4
        /*0000*/ 	.byte	0x04, 0x2f
        /*0002*/ 	.short	(.L_1 - .L_0)
	.align		4
.L_0:
        /*0004*/ 	.word	index@(_Z11naiveKernelPfS_i)
        /*0008*/ 	.word	0x0000000e


	//----- nvinfo : EIATTR_FRAME_SIZE
	.align		4
.L_1:
        /*000c*/ 	.byte	0x04, 0x11
        /*000e*/ 	.short	(.L_3 - .L_2)
	.align		4
.L_2:
        /*0010*/ 	.word	index@(_Z11naiveKernelPfS_i)
        /*0014*/ 	.word	0x00000000


	//----- nvinfo : EIATTR_REGCOUNT
	.align		4
.L_3:
        /*0018*/ 	.byte	0x04, 0x2f
        /*001a*/ 	.short	(.L_5 - .L_4)
	.align		4
.L_4:
        /*001c*/ 	.word	index@(_Z12optimKernel1PfS_i)
        /*0020*/ 	.word	0x0000000c


	//----- nvinfo : EIATTR_FRAME_SIZE
	.align		4
.L_5:
        /*0024*/ 	.byte	0x04, 0x11
        /*0026*/ 	.short	(.L_7 - .L_6)
	.align		4
.L_6:
        /*0028*/ 	.word	index@(_Z12optimKernel1PfS_i)
        /*002c*/ 	.word	0x00000000


	//----- nvinfo : EIATTR_REGCOUNT
	.align		4
.L_7:
        /*0030*/ 	.byte	0x04, 0x2f
        /*0032*/ 	.short	(.L_9 - .L_8)
	.align		4
.L_8:
        /*0034*/ 	.word	index@(_Z12optimKernel2PfS_i)
        /*0038*/ 	.word	0x0000000c


	//----- nvinfo : EIATTR_FRAME_SIZE
	.align		4
.L_9:
        /*003c*/ 	.byte	0x04, 0x11
        /*003e*/ 	.short	(.L_11 - .L_10)
	.align		4
.L_10:
        /*0040*/ 	.word	index@(_Z12optimKernel2PfS_i)
        /*0044*/ 	.word	0x00000000


	//----- nvinfo : EIATTR_REGCOUNT
	.align		4
.L_11:
        /*0048*/ 	.byte	0x04, 0x2f
        /*004a*/ 	.short	(.L_13 - .L_12)
	.align		4
.L_12:
        /*004c*/ 	.word	index@(_Z12optimKernel3PfS_i)
        /*0050*/ 	.word	0x00000013


	//----- nvinfo : EIATTR_FRAME_SIZE
	.align		4
.L_13:
        /*0054*/ 	.byte	0x04, 0x11
        /*0056*/ 	.short	(.L_15 - .L_14)
	.align		4
.L_14:
        /*0058*/ 	.word	index@(_Z12optimKernel3PfS_i)
        /*005c*/ 	.word	0x00000000


	//----- nvinfo : EIATTR_REGCOUNT
	.align		4
.L_15:
        /*0060*/ 	.byte	0x04, 0x2f
        /*0062*/ 	.short	(.L_17 - .L_16)
	.align		4
.L_16:
        /*0064*/ 	.word	index@(_Z12optimKernel4PfS_i)
        /*0068*/ 	.word	0x00000011


	//----- nvinfo : EIATTR_FRAME_SIZE
	.align		4
.L_17:
        /*006c*/ 	.byte	0x04, 0x11
        /*006e*/ 	.short	(.L_19 - .L_18)
	.align		4
.L_18:
        /*0070*/ 	.word	index@(_Z12optimKernel4PfS_i)
        /*0074*/ 	.word	0x00000000


	//----- nvinfo : EIATTR_MIN_STACK_SIZE
	.align		4
.L_19:
        /*0078*/ 	.byte	0x04, 0x12
        /*007a*/ 	.short	(.L_21 - .L_20)
	.align		4
.L_20:
        /*007c*/ 	.word	index@(_Z12optimKernel4PfS_i)
        /*0080*/ 	.word	0x00000000


	//----- nvinfo : EIATTR_MIN_STACK_SIZE
	.align		4
.L_21:
        /*0084*/ 	.byte	0x04, 0x12
        /*0086*/ 	.short	(.L_23 - .L_22)
	.align		4
.L_22:
        /*0088*/ 	.word	index@(_Z12optimKernel3PfS_i)
        /*008c*/ 	.word	0x00000000


	//----- nvinfo : EIATTR_MIN_STACK_SIZE
	.align		4
.L_23:
        /*0090*/ 	.byte	0x04, 0x12
        /*0092*/ 	.short	(.L_25 - .L_24)
	.align		4
.L_24:
        /*0094*/ 	.word	index@(_Z12optimKernel2PfS_i)
        /*0098*/ 	.word	0x00000000


	//----- nvinfo : EIATTR_MIN_STACK_SIZE
	.align		4
.L_25:
        /*009c*/ 	.byte	0x04, 0x12
        /*009e*/ 	.short	(.L_27 - .L_26)
	.align		4
.L_26:
        /*00a0*/ 	.word	index@(_Z12optimKernel1PfS_i)
        /*00a4*/ 	.word	0x00000000


	//----- nvinfo : EIATTR_MIN_STACK_SIZE
	.align		4
.L_27:
        /*00a8*/ 	.byte	0x04, 0x12
        /*00aa*/ 	.short	(.L_29 - .L_28)
	.align		4
.L_28:
        /*00ac*/ 	.word	index@(_Z11naiveKernelPfS_i)
        /*00b0*/ 	.word	0x00000000
.L_29:


//--------------------- .nv.compat                --------------------------
	.section	.nv.compat,"",@"SHT_CUDA_COMPAT_INFO"
	.align	4
        /*0000*/ 	.byte	0x02, 0x09, 0x00, 0x00, 0x02, 0x02, 0x01, 0x00, 0x02, 0x05, 0x05, 0x00, 0x03, 0x07, 0x01, 0x01
        /*0010*/ 	.byte	0x02, 0x03, 0x00, 0x00, 0x02, 0x06, 0x01, 0x00, 0x04, 0x0b, 0x08, 0x00, 0x09, 0x00, 0x00, 0x00
        /*0020*/ 	.byte	0x00, 0x00, 0x00, 0x00


//--------------------- .nv.info._Z12optimKernel4PfS_i --------------------------
	.section	.nv.info._Z12optimKernel4PfS_i,"",@"SHT_CUDA_INFO"
	.sectionflags	@""
	.align	4


	//----- nvinfo : EIATTR_CUDA_API_VERSION
	.align		4
        /*0000*/ 	.byte	0x04, 0x37
        /*0002*/ 	.short	(.L_31 - .L_30)
.L_30:
        /*0004*/ 	.word	0x00000082


	//----- nvinfo : EIATTR_KPARAM_INFO
	.align		4
.L_31:
        /*0008*/ 	.byte	0x04, 0x17
        /*000a*/ 	.short	(.L_33 - .L_32)
.L_32:
        /*000c*/ 	.word	0x00000000
        /*0010*/ 	.short	0x0002
        /*0012*/ 	.short	0x0010
        /*0014*/ 	.byte	0x00, 0xf0, 0x11, 0x00


	//----- nvinfo : EIATTR_KPARAM_INFO
	.align		4
.L_33:
        /*0018*/ 	.byte	0x04, 0x17
        /*001a*/ 	.short	(.L_35 - .L_34)
.L_34:
        /*001c*/ 	.word	0x00000000
        /*0020*/ 	.short	0x0001
        /*0022*/ 	.short	0x0008
        /*0024*/ 	.byte	0x00, 0xf5, 0x21, 0x00


	//----- nvinfo : EIATTR_KPARAM_INFO
	.align		4
.L_35:
        /*0028*/ 	.byte	0x04, 0x17
        /*002a*/ 	.short	(.L_37 - .L_36)
.L_36:
        /*002c*/ 	.word	0x00000000
        /*0030*/ 	.short	0x0000
        /*0032*/ 	.short	0x0000
        /*0034*/ 	.byte	0x00, 0xf5, 0x21, 0x00


	//----- nvinfo : EIATTR_SPARSE_MMA_MASK
	.align		4
.L_37:
        /*0038*/ 	.byte	0x03, 0x50
        /*003a*/ 	.short	0x0000


	//----- nvinfo : EIATTR_MAXREG_COUNT
	.align		4
        /*003c*/ 	.byte	0x03, 0x1b
        /*003e*/ 	.short	0x00ff


	//----- nvinfo : EIATTR_NUM_BARRIERS
	.align		4
        /*0040*/ 	.byte	0x02, 0x4c
        /*0042*/ 	.byte	0x01
	.zero		1


	//----- nvinfo : EIATTR_MERCURY_ISA_VERSION
	.align		4
        /*0044*/ 	.byte	0x03, 0x5f
        /*0046*/ 	.short	0x0101


	//----- nvinfo : EIATTR_VRC_CTA_INIT_COUNT
	.align		4
        /*0048*/ 	.byte	0x02, 0x4a
	.zero		1
	.zero		1


	//----- nvinfo : EIATTR_EXIT_INSTR_OFFSETS
	.align		4
        /*004c*/ 	.byte	0x04, 0x1c
        /*004e*/ 	.short	(.L_39 - .L_38)


	//   ....[0]....
.L_38:
        /*0050*/ 	.word	0x000003d0


	//   ....[1]....
        /*0054*/ 	.word	0x00000490


	//   ....[2]....
        /*0058*/ 	.word	0x000004e0


	//----- nvinfo : EIATTR_CRS_STACK_SIZE
	.align		4
.L_39:
        /*005c*/ 	.byte	0x04, 0x1e
        /*005e*/ 	.short	(.L_41 - .L_40)
.L_40:
        /*0060*/ 	.word	0x00000000


	//----- nvinfo : EIATTR_CBANK_PARAM_SIZE
	.align		4
.L_41:
        /*0064*/ 	.byte	0x03, 0x19
        /*0066*/ 	.short	0x0014


	//----- nvinfo : EIATTR_PARAM_CBANK
	.align		4
        /*0068*/ 	.byte	0x04, 0x0a
        /*006a*/ 	.short	(.L_43 - .L_42)
	.align		4
.L_42:
        /*006c*/ 	.word	index@(.nv.constant0._Z12optimKernel4PfS_i)
        /*0070*/ 	.short	0x0380
        /*0072*/ 	.short	0x0014


	//----- nvinfo : EIATTR_SW_WAR
	.align		4
.L_43:
        /*0074*/ 	.byte	0x04, 0x36
        /*0076*/ 	.short	(.L_45 - .L_44)
.L_44:
        /*0078*/ 	.word	0x00000008
.L_45:


//--------------------- .nv.info._Z12optimKernel3PfS_i --------------------------
	.section	.nv.info._Z12optimKernel3PfS_i,"",@"SHT_CUDA_INFO"
	.sectionflags	@""
	.align	4


	//----- nvinfo : EIATTR_CUDA_API_VERSION
	.align		4
        /*0000*/ 	.byte	0x04, 0x37
        /*0002*/ 	.short	(.L_47 - .L_46)
.L_46:
        /*0004*/ 	.word	0x00000082


	//----- nvinfo : EIATTR_KPARAM_INFO
	.align		4
.L_47:
        /*0008*/ 	.byte	0x04, 0x17
        /*000a*/ 	.short	(.L_49 - .L_48)
.L_48:
        /*000c*/ 	.word	0x00000000
        /*0010*/ 	.short	0x0002
        /*0012*/ 	.short	0x0010
        /*0014*/ 	.byte	0x00, 0xf0, 0x11, 0x00


	//----- nvinfo : EIATTR_KPARAM_INFO
	.align		4
.L_49:
        /*0018*/ 	.byte	0x04, 0x17
        /*001a*/ 	.short	(.L_51 - .L_50)
.L_50:
        /*001c*/ 	.word	0x00000000
        /*0020*/ 	.short	0x0001
        /*0022*/ 	.short	0x0008
        /*0024*/ 	.byte	0x00, 0xf5, 0x21, 0x00


	//----- nvinfo : EIATTR_KPARAM_INFO
	.align		4
.L_51:
        /*0028*/ 	.byte	0x04, 0x17
        /*002a*/ 	.short	(.L_53 - .L_52)
.L_52:
        /*002c*/ 	.word	0x00000000
        /*0030*/ 	.short	0x0000
        /*0032*/ 	.short	0x0000
        /*0034*/ 	.byte	0x00, 0xf5, 0x21, 0x00


	//----- nvinfo : EIATTR_SPARSE_MMA_MASK
	.align		4
.L_53:
        /*0038*/ 	.byte	0x03, 0x50
        /*003a*/ 	.short	0x0000


	//----- nvinfo : EIATTR_MAXREG_COUNT
	.align		4
        /*003c*/ 	.byte	0x03, 0x1b
        /*003e*/ 	.short	0x00ff


	//----- nvinfo : EIATTR_NUM_BARRIERS
	.align		4
        /*0040*/ 	.byte	0x02, 0x4c
        /*0042*/ 	.byte	0x01
	.zero		1


	//----- nvinfo : EIATTR_MERCURY_ISA_VERSION
	.align		4
        /*0044*/ 	.byte	0x03, 0x5f
        /*0046*/ 	.short	0x0101


	//----- nvinfo : EIATTR_VRC_CTA_INIT_COUNT
	.align		4
        /*0048*/ 	.byte	0x02, 0x4a
	.zero		1
	.zero		1


	//----- nvinfo : EIATTR_EXIT_INSTR_OFFSETS
	.align		4
        /*004c*/ 	.byte	0x04, 0x1c
        /*004e*/ 	.short	(.L_55 - .L_54)


	//   ....[0]....
.L_54:
        /*0050*/ 	.word	0x000003c0


	//   ....[1]....
        /*0054*/ 	.word	0x00000420


	//----- nvinfo : EIATTR_CRS_STACK_SIZE
	.align		4
.L_55:
        /*0058*/ 	.byte	0x04, 0x1e
        /*005a*/ 	.short	(.L_57 - .L_56)
.L_56:
        /*005c*/ 	.word	0x00000000


	//----- nvinfo : EIATTR_CBANK_PARAM_SIZE
	.align		4
.L_57:
        /*0060*/ 	.byte	0x03, 0x19
        /*0062*/ 	.short	0x0014


	//----- nvinfo : EIATTR_PARAM_CBANK
	.align		4
        /*0064*/ 	.byte	0x04, 0x0a
        /*0066*/ 	.short	(.L_59 - .L_58)
	.align		4
.L_58:
        /*0068*/ 	.word	index@(.nv.constant0._Z12optimKernel3PfS_i)
        /*006c*/ 	.short	0x0380
        /*006e*/ 	.short	0x0014


	//----- nvinfo : EIATTR_SW_WAR
	.align		4
.L_59:
        /*0070*/ 	.byte	0x04, 0x36
        /*0072*/ 	.short	(.L_61 - .L_60)
.L_60:
        /*0074*/ 	.word	0x00000008
.L_61:


//--------------------- .nv.info._Z12optimKernel2PfS_i --------------------------
	.section	.nv.info._Z12optimKernel2PfS_i,"",@"SHT_CUDA_INFO"
	.sectionflags	@""
	.align	4


	//----- nvinfo : EIATTR_CUDA_API_VERSION
	.align		4
        /*0000*/ 	.byte	0x04, 0x37
        /*0002*/ 	.short	(.L_63 - .L_62)
.L_62:
        /*0004*/ 	.word	0x00000082


	//----- nvinfo : EIATTR_KPARAM_INFO
	.align		4
.L_63:
        /*0008*/ 	.byte	0x04, 0x17
        /*000a*/ 	.short	(.L_65 - .L_64)
.L_64:
        /*000c*/ 	.word	0x00000000
        /*0010*/ 	.short	0x0002
        /*0012*/ 	.short	0x0010
        /*0014*/ 	.byte	0x00, 0xf0, 0x11, 0x00


	//----- nvinfo : EIATTR_KPARAM_INFO
	.align		4
.L_65:
        /*0018*/ 	.byte	0x04, 0x17
        /*001a*/ 	.short	(.L_67 - .L_66)
.L_66:
        /*001c*/ 	.word	0x00000000
        /*0020*/ 	.short	0x0001
        /*0022*/ 	.short	0x0008
        /*0024*/ 	.byte	0x00, 0xf5, 0x21, 0x00


	//----- nvinfo : EIATTR_KPARAM_INFO
	.align		4
.L_67:
        /*0028*/ 	.byte	0x04, 0x17
        /*002a*/ 	.short	(.L_69 - .L_68)
.L_68:
        /*002c*/ 	.word	0x00000000
        /*0030*/ 	.short	0x0000
        /*0032*/ 	.short	0x0000
        /*0034*/ 	.byte	0x00, 0xf5, 0x21, 0x00


	//----- nvinfo : EIATTR_SPARSE_MMA_MASK
	.align		4
.L_69:
        /*0038*/ 	.byte	0x03, 0x50
        /*003a*/ 	.short	0x0000


	//----- nvinfo : EIATTR_MAXREG_COUNT
	.align		4
        /*003c*/ 	.byte	0x03, 0x1b
        /*003e*/ 	.short	0x00ff


	//----- nvinfo : EIATTR_NUM_BARRIERS
	.align		4
        /*0040*/ 	.byte	0x02, 0x4c
        /*0042*/ 	.byte	0x01
	.zero		1


	//----- nvinfo : EIATTR_MERCURY_ISA_VERSION
	.align		4
        /*0044*/ 	.byte	0x03, 0x5f
        /*0046*/ 	.short	0x0101


	//----- nvinfo : EIATTR_VRC_CTA_INIT_COUNT
	.align		4
        /*0048*/ 	.byte	0x02, 0x4a
	.zero		1
	.zero		1


	//----- nvinfo : EIATTR_EXIT_INSTR_OFFSETS
	.align		4
        /*004c*/ 	.byte	0x04, 0x1c
        /*004e*/ 	.short	(.L_71 - .L_70)


	//   ....[0]....
.L_70:
        /*0050*/ 	.word	0x00000200


	//   ....[1]....
        /*0054*/ 	.word	0x00000260


	//----- nvinfo : EIATTR_CBANK_PARAM_SIZE
	.align		4
.L_71:
        /*0058*/ 	.byte	0x03, 0x19
        /*005a*/ 	.short	0x0014


	//----- nvinfo : EIATTR_PARAM_CBANK
	.align		4
        /*005c*/ 	.byte	0x04, 0x0a
        /*005e*/ 	.short	(.L_73 - .L_72)
	.align		4
.L_72:
        /*0060*/ 	.word	index@(.nv.constant0._Z12optimKernel2PfS_i)
        /*0064*/ 	.short	0x0380
        /*0066*/ 	.short	0x0014


	//----- nvinfo : EIATTR_SW_WAR
	.align		4
.L_73:
        /*0068*/ 	.byte	0x04, 0x36
        /*006a*/ 	.short	(.L_75 - .L_74)
.L_74:
        /*006c*/ 	.word	0x00000008
.L_75:


//--------------------- .nv.info._Z12optimKernel1PfS_i --------------------------
	.section	.nv.info._Z12optimKernel1PfS_i,"",@"SHT_CUDA_INFO"
	.sectionflags	@""
	.align	4


	//----- nvinfo : EIATTR_CUDA_API_VERSION
	.align		4
        /*0000*/ 	.byte	0x04, 0x37
        /*0002*/ 	.short	(.L_77 - .L_76)
.L_76:
        /*0004*/ 	.word	0x00000082


	//----- nvinfo : EIATTR_KPARAM_INFO
	.align		4
.L_77:
        /*0008*/ 	.byte	0x04, 0x17
        /*000a*/ 	.short	(.L_79 - .L_78)
.L_78:
        /*000c*/ 	.word	0x00000000
        /*0010*/ 	.short	0x0002
        /*0012*/ 	.short	0x0010
        /*0014*/ 	.byte	0x00, 0xf0, 0x11, 0x00


	//----- nvinfo : EIATTR_KPARAM_INFO
	.align		4
.L_79:
        /*0018*/ 	.byte	0x04, 0x17
        /*001a*/ 	.short	(.L_81 - .L_80)
.L_80:
        /*001c*/ 	.word	0x00000000
        /*0020*/ 	.short	0x0001
        /*0022*/ 	.short	0x0008
        /*0024*/ 	.byte	0x00, 0xf5, 0x21, 0x00


	//----- nvinfo : EIATTR_KPARAM_INFO
	.align		4
.L_81:
        /*0028*/ 	.byte	0x04, 0x17
        /*002a*/ 	.short	(.L_83 - .L_82)
.L_82:
        /*002c*/ 	.word	0x00000000
        /*0030*/ 	.short	0x0000
        /*0032*/ 	.short	0x0000
        /*0034*/ 	.byte	0x00, 0xf5, 0x21, 0x00


	//----- nvinfo : EIATTR_SPARSE_MMA_MASK
	.align		4
.L_83:
        /*0038*/ 	.byte	0x03, 0x50
        /*003a*/ 	.short	0x0000


	//----- nvinfo : EIATTR_MAXREG_COUNT
	.align		4
        /*003c*/ 	.byte	0x03, 0x1b
        /*003e*/ 	.short	0x00ff


	//----- nvinfo : EIATTR_NUM_BARRIERS
	.align		4
        /*0040*/ 	.byte	0x02, 0x4c
        /*0042*/ 	.byte	0x01
	.zero		1


	//----- nvinfo : EIATTR_MERCURY_ISA_VERSION
	.align		4
        /*0044*/ 	.byte	0x03, 0x5f
        /*0046*/ 	.short	0x0101


	//----- nvinfo : EIATTR_VRC_CTA_INIT_COUNT
	.align		4
        /*0048*/ 	.byte	0x02, 0x4a
	.zero		1
	.zero		1


	//----- nvinfo : EIATTR_EXIT_INSTR_OFFSETS
	.align		4
        /*004c*/ 	.byte	0x04, 0x1c
        /*004e*/ 	.short	(.L_85 - .L_84)


	//   ....[0]....
.L_84:
        /*0050*/ 	.word	0x00000260


	//   ....[1]....
        /*0054*/ 	.word	0x000002c0


	//----- nvinfo : EIATTR_CBANK_PARAM_SIZE
	.align		4
.L_85:
        /*0058*/ 	.byte	0x03, 0x19
        /*005a*/ 	.short	0x0014


	//----- nvinfo : EIATTR_PARAM_CBANK
	.align		4
        /*005c*/ 	.byte	0x04, 0x0a
        /*005e*/ 	.short	(.L_87 - .L_86)
	.align		4
.L_86:
        /*0060*/ 	.word	index@(.nv.constant0._Z12optimKernel1PfS_i)
        /*0064*/ 	.short	0x0380
        /*0066*/ 	.short	0x0014


	//----- nvinfo : EIATTR_SW_WAR
	.align		4
.L_87:
        /*0068*/ 	.byte	0x04, 0x36
        /*006a*/ 	.short	(.L_89 - .L_88)
.L_88:
        /*006c*/ 	.word	0x00000008
.L_89:


//--------------------- .nv.info._Z11naiveKernelPfS_i --------------------------
	.section	.nv.info._Z11naiveKernelPfS_i,"",@"SHT_CUDA_INFO"
	.sectionflags	@""
	.align	4


	//----- nvinfo : EIATTR_CUDA_API_VERSION
	.align		4
        /*0000*/ 	.byte	0x04, 0x37
        /*0002*/ 	.short	(.L_91 - .L_90)
.L_90:
        /*0004*/ 	.word	0x00000082


	//----- nvinfo : EIATTR_KPARAM_INFO
	.align		4
.L_91:
        /*0008*/ 	.byte	0x04, 0x17
        /*000a*/ 	.short	(.L_93 - .L_92)
.L_92:
        /*000c*/ 	.word	0x00000000
        /*0010*/ 	.short	0x0002
        /*0012*/ 	.short	0x0010
        /*0014*/ 	.byte	0x00, 0xf0, 0x11, 0x00


	//----- nvinfo : EIATTR_KPARAM_INFO
	.align		4
.L_93:
        /*0018*/ 	.byte	0x04, 0x17
        /*001a*/ 	.short	(.L_95 - .L_94)
.L_94:
        /*001c*/ 	.word	0x00000000
        /*0020*/ 	.short	0x0001
        /*0022*/ 	.short	0x0008
        /*0024*/ 	.byte	0x00, 0xf5, 0x21, 0x00


	//----- nvinfo : EIATTR_KPARAM_INFO
	.align		4
.L_95:
        /*0028*/ 	.byte	0x04, 0x17
        /*002a*/ 	.short	(.L_97 - .L_96)
.L_96:
        /*002c*/ 	.word	0x00000000
        /*0030*/ 	.short	0x0000
        /*0032*/ 	.short	0x0000
        /*0034*/ 	.byte	0x00, 0xf5, 0x21, 0x00


	//----- nvinfo : EIATTR_SPARSE_MMA_MASK
	.align		4
.L_97:
        /*0038*/ 	.byte	0x03, 0x50
        /*003a*/ 	.short	0x0000


	//----- nvinfo : EIATTR_MAXREG_COUNT
	.align		4
        /*003c*/ 	.byte	0x03, 0x1b
        /*003e*/ 	.short	0x00ff


	//----- nvinfo : EIATTR_NUM_BARRIERS
	.align		4
        /*0040*/ 	.byte	0x02, 0x4c
        /*0042*/ 	.byte	0x01
	.zero		1


	//----- nvinfo : EIATTR_MERCURY_ISA_VERSION
	.align		4
        /*0044*/ 	.byte	0x03, 0x5f
        /*0046*/ 	.short	0x0101


	//----- nvinfo : EIATTR_VRC_CTA_INIT_COUNT
	.align		4
        /*0048*/ 	.byte	0x02, 0x4a
	.zero		1
	.zero		1


	//----- nvinfo : EIATTR_EXIT_INSTR_OFFSETS
	.align		4
        /*004c*/ 	.byte	0x04, 0x1c
        /*004e*/ 	.short	(.L_99 - .L_98)


	//   ....[0]....
.L_98:
        /*0050*/ 	.word	0x00000320


	//   ....[1]....
        /*0054*/ 	.word	0x00000380


	//----- nvinfo : EIATTR_CRS_STACK_SIZE
	.align		4
.L_99:
        /*0058*/ 	.byte	0x04, 0x1e
        /*005a*/ 	.short	(.L_101 - .L_100)
.L_100:
        /*005c*/ 	.word	0x00000000


	//----- nvinfo : EIATTR_CBANK_PARAM_SIZE
	.align		4
.L_101:
        /*0060*/ 	.byte	0x03, 0x19
        /*0062*/ 	.short	0x0014


	//----- nvinfo : EIATTR_PARAM_CBANK
	.align		4
        /*0064*/ 	.byte	0x04, 0x0a
        /*0066*/ 	.short	(.L_103 - .L_102)
	.align		4
.L_102:
        /*0068*/ 	.word	index@(.nv.constant0._Z11naiveKernelPfS_i)
        /*006c*/ 	.short	0x0380
        /*006e*/ 	.short	0x0014


	//----- nvinfo : EIATTR_SW_WAR
	.align		4
.L_103:
        /*0070*/ 	.byte	0x04, 0x36
        /*0072*/ 	.short	(.L_105 - .L_104)
.L_104:
        /*0074*/ 	.word	0x00000008
.L_105:


//--------------------- .nv.callgraph             --------------------------
	.section	.nv.callgraph,"",@"SHT_CUDA_CALLGRAPH"
	.align	4
	.sectionentsize	8
	.align		4
        /*0000*/ 	.word	0x00000000
	.align		4
        /*0004*/ 	.word	0xffffffff
	.align		4
        /*0008*/ 	.word	0x00000000
	.align		4
        /*000c*/ 	.word	0xfffffffe
	.align		4
        /*0010*/ 	.word	0x00000000
	.align		4
        /*0014*/ 	.word	0xfffffffd
	.align		4
        /*0018*/ 	.word	0x00000000
	.align		4
        /*001c*/ 	.word	0xfffffffc


//--------------------- .text._Z12optimKernel4PfS_i --------------------------
	.section	.text._Z12optimKernel4PfS_i,"ax",@progbits
	.align	128
        .global         _Z12optimKernel4PfS_i
        .type           _Z12optimKernel4PfS_i,@function
        .size           _Z12optimKernel4PfS_i,(.L_x_21 - _Z12optimKernel4PfS_i)
        .other          _Z12optimKernel4PfS_i,@"STO_CUDA_ENTRY STV_DEFAULT"
_Z12optimKernel4PfS_i:
.text._Z12optimKernel4PfS_i:
[----:B------:R-:W-:Y:S01]  /*0000*/  LDC R1, c[0x0][0x37c] ;  /* 0x0000df00ff017b82 */ /* 0x000fe20000000800 */
[----:B------:R-:W0:Y:S07]  /*0010*/  S2R R0, SR_TID.X ;  /* 0x0000000000007919 */ /* 0x000e2e0000002100 */
[----:B------:R-:W1:Y:S01]  /*0020*/  S2UR UR4, SR_CTAID.X ;  /* 0x00000000000479c3 */ /* 0x000e620000002500 */
[----:B------:R-:W2:Y:S01]  /*0030*/  LDCU UR8, c[0x0][0x390] ;  /* 0x00007200ff0877ac */ /* 0x000ea20008000800 */
[----:B------:R-:W-:Y:S01]  /*0040*/  BSSY.RECONVERGENT B0, `(.L_x_0) ;  /* 0x0000029000007945 */ /* 0x000fe20003800200 */
[----:B------:R-:W-:Y:S01]  /*0050*/  IMAD.MOV.U32 R7, RZ, RZ, RZ ;  /* 0x000000ffff077224 */ /* 0x000fe200078e00ff */
[----:B------:R-:W3:Y:S04]  /*0060*/  LDCU.64 UR6, c[0x0][0x358] ;  /* 0x00006b00ff0677ac */ /* 0x000ee80008000a00 */
[----:B------:R-:W1:Y:S08]  /*0070*/  LDC R3, c[0x0][0x360] ;  /* 0x0000d800ff037b82 */ /* 0x000e700000000800 */
[----:B------:R-:W4:Y:S01]  /*0080*/  S2UR UR5, SR_CgaCtaId ;  /* 0x00000000000579c3 */ /* 0x000f220000008800 */
[----:B0-----:R-:W-:Y:S01]  /*0090*/  ISETP.GT.U32.AND P0, PT, R0, 0x1f, PT ;  /* 0x0000001f0000780c */ /* 0x001fe20003f04070 */
[C---:B-1----:R-:W-:Y:S01]  /*00a0*/  IMAD R5, R3.reuse, UR4, RZ ;  /* 0x0000000403057c24 */ /* 0x042fe2000f8e02ff */
[----:B------:R-:W-:Y:S01]  /*00b0*/  UMOV UR4, 0x400 ;  /* 0x0000040000047882 */ /* 0x000fe20000000000 */
[----:B------:R-:W-:-:S02]  /*00c0*/  ISETP.GE.U32.AND P1, PT, R3, 0x42, PT ;  /* 0x000000420300780c */ /* 0x000fc40003f26070 */
[----:B------:R-:W-:Y:S01]  /*00d0*/  IMAD R5, R5, 0x2, R0 ;  /* 0x0000000205057824 */ /* 0x000fe200078e0200 */
[----:B----4-:R-:W-:-:S04]  /*00e0*/  ULEA UR4, UR5, UR4, 0x18 ;  /* 0x0000000405047291 */ /* 0x010fc8000f8ec0ff */
[----:B--2---:R-:W-:Y:S02]  /*00f0*/  ISETP.GE.AND P2, PT, R5, UR8, PT ;  /* 0x0000000805007c0c */ /* 0x004fe4000bf46270 */
[----:B------:R-:W-:-:S11]  /*0100*/  LEA R2, R0, UR4, 0x2 ;  /* 0x0000000400027c11 */ /* 0x000fd6000f8e10ff */
[----:B---3--:R-:W-:Y:S05]  /*0110*/  @P2 BRA `(.L_x_1) ;  /* 0x00000000006c2947 */ /* 0x008fea0003800000 */
[----:B------:R-:W0:Y:S01]  /*0120*/  LDC.64 R6, c[0x0][0x380] ;  /* 0x0000e000ff067b82 */ /* 0x000e220000000a00 */
[C---:B------:R-:W-:Y:S01]  /*0130*/  IADD3 R11, PT, PT, R5.reuse, R3, RZ ;  /* 0x00000003050b7210 */ /* 0x040fe20007ffe0ff */
[----:B0-----:R-:W-:-:S04]  /*0140*/  IMAD.WIDE R4, R5, 0x4, R6 ;  /* 0x0000000405047825 */ /* 0x001fc800078e0206 */
[----:B------:R-:W-:Y:S02]  /*0150*/  IMAD.WIDE.U32 R6, R11, 0x4, R6 ;  /* 0x000000040b067825 */ /* 0x000fe400078e0006 */
[----:B------:R0:W2:Y:S04]  /*0160*/  LDG.E R4, desc[UR6][R4.64] ;  /* 0x0000000604047981 */ /* 0x0000a8000c1e1900 */
[----:B------:R-:W2:Y:S01]  /*0170*/  LDG.E R6, desc[UR6][R6.64] ;  /* 0x0000000606067981 */ /* 0x000ea2000c1e1900 */
[----:B------:R-:W1:Y:S01]  /*0180*/  I2F.U32.RP R10, UR8 ;  /* 0x00000008000a7d06 */ /* 0x000e620008209000 */
[----:B------:R-:W-:-:S07]  /*0190*/  ISETP.NE.U32.AND P4, PT, RZ, UR8, PT ;  /* 0x00000008ff007c0c */ /* 0x000fce000bf85070 */
[----:B-1----:R-:W1:Y:S02]  /*01a0*/  MUFU.RCP R10, R10 ;  /* 0x0000000a000a7308 */ /* 0x002e640000001000 */
[----:B-1----:R-:W-:-:S06]  /*01b0*/  VIADD R8, R10, 0xffffffe ;  /* 0x0ffffffe0a087836 */ /* 0x002fcc0000000000 */
[----:B------:R1:W3:Y:S02]  /*01c0*/  F2I.FTZ.U32.TRUNC.NTZ R9, R8 ;  /* 0x0000000800097305 */ /* 0x0002e4000021f000 */
[----:B-1----:R-:W-:Y:S01]  /*01d0*/  IMAD.MOV.U32 R8, RZ, RZ, RZ ;  /* 0x000000ffff087224 */ /* 0x002fe200078e00ff */
[----:B---3--:R-:W-:-:S05]  /*01e0*/  IADD3 R13, PT, PT, RZ, -R9, RZ ;  /* 0x80000009ff0d7210 */ /* 0x008fca0007ffe0ff */
[----:B------:R-:W-:-:S04]  /*01f0*/  IMAD R13, R13, UR8, RZ ;  /* 0x000000080d0d7c24 */ /* 0x000fc8000f8e02ff */
[----:B------:R-:W-:-:S06]  /*0200*/  IMAD.HI.U32 R12, R9, R13, R8 ;  /* 0x0000000d090c7227 */ /* 0x000fcc00078e0008 */
[----:B------:R-:W-:-:S05]  /*0210*/  IMAD.HI.U32 R12, R12, R11, RZ ;  /* 0x0000000b0c0c7227 */ /* 0x000fca00078e00ff */
[----:B------:R-:W-:-:S05]  /*0220*/  IADD3 R14, PT, PT, -R12, RZ, RZ ;  /* 0x000000ff0c0e7210 */ /* 0x000fca0007ffe1ff */
[----:B------:R-:W-:-:S05]  /*0230*/  IMAD R11, R14, UR8, R11 ;  /* 0x000000080e0b7c24 */ /* 0x000fca000f8e020b */
[----:B------:R-:W-:-:S13]  /*0240*/  ISETP.GE.U32.AND P2, PT, R11, UR8, PT ;  /* 0x000000080b007c0c */ /* 0x000fda000bf46070 */
[----:B------:R-:W-:Y:S01]  /*0250*/  @P2 VIADD R11, R11, -UR8 ;  /* 0x800000080b0b2c36 */ /* 0x000fe20008000000 */
[----:B------:R-:W-:-:S04]  /*0260*/  @P2 IADD3 R12, PT, PT, R12, 0x1, RZ ;  /* 0x000000010c0c2810 */ /* 0x000fc80007ffe0ff */
[----:B------:R-:W-:-:S13]  /*0270*/  ISETP.GE.U32.AND P3, PT, R11, UR8, PT ;  /* 0x000000080b007c0c */ /* 0x000fda000bf66070 */
[----:B------:R-:W-:Y:S01]  /*0280*/  @P3 VIADD R12, R12, 0x1 ;  /* 0x000000010c0c3836 */ /* 0x000fe20000000000 */
[----:B------:R-:W-:-:S04]  /*0290*/  @!P4 LOP3.LUT R12, RZ, UR8, RZ, 0x33, !PT ;  /* 0x00000008ff0ccc12 */ /* 0x000fc8000f8e33ff */
[----:B------:R-:W-:-:S04]  /*02a0*/  IADD3 R12, PT, PT, -R12, 0x1, RZ ;  /* 0x000000010c0c7810 */ /* 0x000fc80007ffe1ff */
[----:B0-----:R-:W-:-:S05]  /*02b0*/  I2FP.F32.U32 R5, R12 ;  /* 0x0000000c00057245 */ /* 0x001fca0000201000 */
[----:B--2---:R-:W-:-:S07]  /*02c0*/  FFMA R7, R5, R6, R4 ;  /* 0x0000000605077223 */ /* 0x004fce0000000004 */
.L_x_1:
[----:B------:R-:W-:Y:S05]  /*02d0*/  BSYNC.RECONVERGENT B0 ;  /* 0x0000000000007941 */ /* 0x000fea0003800200 */
.L_x_0:
[----:B------:R0:W-:Y:S01]  /*02e0*/  STS [R2], R7 ;  /* 0x0000000702007388 */ /* 0x0001e20000000800 */
[----:B------:R-:W-:Y:S05]  /*02f0*/  @!P1 BRA `(.L_x_2) ;  /* 0x0000000000309947 */ /* 0x000fea0003800000 */
[----:B------:R-:W-:-:S07]  /*0300*/  MOV R4, R3 ;  /* 0x0000000300047202 */ /* 0x000fce0000000f00 */
.L_x_3:
[----:B------:R-:W-:-:S04]  /*0310*/  SHF.R.U32.HI R9, RZ, 0x1, R4 ;  /* 0x00000001ff097819 */ /* 0x000fc80000011604 */
[----:B------:R-:W-:-:S13]  /*0320*/  ISETP.GE.U32.AND P1, PT, R0, R9, PT ;  /* 0x000000090000720c */ /* 0x000fda0003f26070 */
[----:B------:R-:W-:Y:S01]  /*0330*/  @!P1 IMAD R5, R9, 0x4, R2 ;  /* 0x0000000409059824 */ /* 0x000fe200078e0202 */
[----:B------:R-:W-:Y:S05]  /*0340*/  @!P1 LDS R6, [R2] ;  /* 0x0000000002069984 */ /* 0x000fea0000000800 */
[----:B------:R-:W0:Y:S02]  /*0350*/  @!P1 LDS R5, [R5] ;  /* 0x0000000005059984 */ /* 0x000e240000000800 */
[----:B0-----:R-:W-:-:S05]  /*0360*/  @!P1 FADD R7, R5, R6 ;  /* 0x0000000605079221 */ /* 0x001fca0000000000 */
[----:B------:R1:W-:Y:S01]  /*0370*/  @!P1 STS [R2], R7 ;  /* 0x0000000702009388 */ /* 0x0003e20000000800 */
[----:B------:R-:W-:Y:S01]  /*0380*/  BAR.SYNC.DEFER_BLOCKING 0x0 ;  /* 0x0000000000007b1d */ /* 0x000fe20000010000 */
[----:B------:R-:W-:Y:S02]  /*0390*/  ISETP.GT.U32.AND P1, PT, R4, 0x83, PT ;  /* 0x000000830400780c */ /* 0x000fe40003f24070 */
[----:B------:R-:W-:-:S11]  /*03a0*/  MOV R4, R9 ;  /* 0x0000000900047202 */ /* 0x000fd60000000f00 */
[----:B-1----:R-:W-:Y:S05]  /*03b0*/  @P1 BRA `(.L_x_3) ;  /* 0xfffffffc00d41947 */ /* 0x002fea000383ffff */
.L_x_2:
[----:B------:R-:W-:Y:S06]  /*03c0*/  BAR.SYNC.DEFER_BLOCKING 0x0 ;  /* 0x0000000000007b1d */ /* 0x000fec0000010000 */
[----:B------:R-:W-:Y:S05]  /*03d0*/  @P0 EXIT ;  /* 0x000000000000094d */ /* 0x000fea0003800000 */
[----:B------:R-:W-:Y:S01]  /*03e0*/  LDS R4, [R2+0x80] ;  /* 0x0000800002047984 */ /* 0x000fe20000000800 */
[----:B------:R-:W-:-:S03]  /*03f0*/  ISETP.GT.U32.AND P0, PT, R0, 0x3, PT ;  /* 0x000000030000780c */ /* 0x000fc60003f04070 */
[----:B------:R-:W1:Y:S04]  /*0400*/  LDS R5, [R2] ;  /* 0x0000000002057984 */ /* 0x000e680000000800 */
[----:B0-----:R-:W0:Y:S04]  /*0410*/  LDS R7, [R2+0x40] ;  /* 0x0000400002077984 */ /* 0x001e280000000800 */
[----:B------:R-:W2:Y:S04]  /*0420*/  LDS R9, [R2+0x20] ;  /* 0x0000200002097984 */ /* 0x000ea80000000800 */
[----:B------:R-:W3:Y:S01]  /*0430*/  LDS R11, [R2+0x10] ;  /* 0x00001000020b7984 */ /* 0x000ee20000000800 */
[----:B-1----:R-:W-:-:S04]  /*0440*/  FADD R4, R4, R5 ;  /* 0x0000000504047221 */ /* 0x002fc80000000000 */
[----:B0-----:R-:W-:-:S04]  /*0450*/  FADD R4, R4, R7 ;  /* 0x0000000704047221 */ /* 0x001fc80000000000 */
[----:B--2---:R-:W-:-:S04]  /*0460*/  FADD R4, R4, R9 ;  /* 0x0000000904047221 */ /* 0x004fc80000000000 */
[----:B---3--:R-:W-:-:S05]  /*0470*/  FADD R11, R4, R11 ;  /* 0x0000000b040b7221 */ /* 0x008fca0000000000 */
[----:B------:R0:W-:Y:S01]  /*0480*/  STS [R2], R11 ;  /* 0x0000000b02007388 */ /* 0x0001e20000000800 */
[----:B------:R-:W-:Y:S05]  /*0490*/  @P0 EXIT ;  /* 0x000000000000094d */ /* 0x000fea0003800000 */
[----:B------:R-:W0:Y:S01]  /*04a0*/  LDC.64 R4, c[0x0][0x388] ;  /* 0x0000e200ff047b82 */ /* 0x000e220000000a00 */
[----:B------:R-:W-:-:S05]  /*04b0*/  LEA R3, R3, R0, 0x2 ;  /* 0x0000000003037211 */ /* 0x000fca00078e10ff */
[----:B0-----:R-:W-:-:S05]  /*04c0*/  IMAD.WIDE.U32 R2, R3, 0x4, R4 ;  /* 0x0000000403027825 */ /* 0x001fca00078e0004 */
[----:B------:R-:W-:Y:S01]  /*04d0*/  STG.E desc[UR6][R2.64], R11 ;  /* 0x0000000b02007986 */ /* 0x000fe2000c101906 */
[----:B------:R-:W-:Y:S05]  /*04e0*/  EXIT ;  /* 0x000000000000794d */ /* 0x000fea0003800000 */
.L_x_4:
[----:B------:R-:W-:-:S00]  /*04f0*/  BRA `(.L_x_4) ;  /* 0xfffffffc00fc7947 */ /* 0x000fc0000383ffff */
[----:B------:R-:W-:-:S00]  /*0500*/  NOP ;  /* 0x0000000000007918 */ /* 0x000fc00000000000 */
[----:B------:R-:W-:-:S00]  /*0510*/  NOP ;  /* 0x0000000000007918 */ /* 0x000fc00000000000 */
[----:B------:R-:W-:-:S00]  /*0520*/  NOP ;  /* 0x0000000000007918 */ /* 0x000fc00000000000 */
[----:B------:R-:W-:-:S00]  /*0530*/  NOP ;  /* 0x0000000000007918 */ /* 0x000fc00000000000 */
[----:B------:R-:W-:-:S00]  /*0540*/  NOP ;  /* 0x0000000000007918 */ /* 0x000fc00000000000 */
[----:B------:R-:W-:-:S00]  /*0550*/  NOP ;  /* 0x0000000000007918 */ /* 0x000fc00000000000 */
[----:B------:R-:W-:-:S00]  /*0560*/  NOP ;  /* 0x0000000000007918 */ /* 0x000fc00000000000 */
[----:B------:R-:W-:-:S00]  /*0570*/  NOP ;  /* 0x0000000000007918 */ /* 0x000fc00000000000 */
.L_x_21:


//--------------------- .text._Z12optimKernel3PfS_i --------------------------
	.section	.text._Z12optimKernel3PfS_i,"ax",@progbits
	.align	128
        .global         _Z12optimKernel3PfS_i
        .type           _Z12optimKernel3PfS_i,@function
        .size           _Z12optimKernel3PfS_i,(.L_x_22 - _Z12optimKernel3PfS_i)
        .other          _Z12optimKernel3PfS_i,@"STO_CUDA_ENTRY STV_DEFAULT"
_Z12optimKernel3PfS_i:
.text._Z12optimKernel3PfS_i:
[----:B------:R-:W-:Y:S01]  /*0000*/  LDC R1, c[0x0][0x37c] ;  /* 0x0000df00ff017b82 */ /* 0x000fe20000000800 */
[----:B------:R-:W0:Y:S01]  /*0010*/  S2R R0, SR_CTAID.X ;  /* 0x0000000000007919 */ /* 0x000e220000002500 */
[----:B------:R-:W0:Y:S06]  /*0020*/  LDCU UR4, c[0x0][0x360] ;  /* 0x00006c00ff0477ac */ /* 0x000e2c0008000800 */
[----:B------:R-:W1:Y:S01]  /*0030*/  S2UR UR5, SR_CgaCtaId ;  /* 0x00000000000579c3 */ /* 0x000e620000008800 */
[----:B------:R-:W-:Y:S01]  /*0040*/  BSSY.RECONVERGENT B0, `(.L_x_5) ;  /* 0x000002a000007945 */ /* 0x000fe20003800200 */
[----:B------:R-:W2:Y:S01]  /*0050*/  S2R R3, SR_TID.X ;  /* 0x0000000000037919 */ /* 0x000ea20000002100 */
[----:B------:R-:W3:Y:S01]  /*0060*/  LDCU UR8, c[0x0][0x390] ;  /* 0x00007200ff0877ac */ /* 0x000ee20008000800 */
[----:B------:R-:W-:Y:S01]  /*0070*/  HFMA2 R5, -RZ, RZ, 0, 0 ;  /* 0x00000000ff057431 */ /* 0x000fe200000001ff */
[----:B------:R-:W4:Y:S01]  /*0080*/  LDCU.64 UR6, c[0x0][0x358] ;  /* 0x00006b00ff0677ac */ /* 0x000f220008000a00 */
[----:B0-----:R-:W-:-:S04]  /*0090*/  IMAD R2, R0, UR4, RZ ;  /* 0x0000000400027c24 */ /* 0x001fc8000f8e02ff */
[----:B--2---:R-:W-:Y:S01]  /*00a0*/  IMAD R7, R2, 0x2, R3 ;  /* 0x0000000202077824 */ /* 0x004fe200078e0203 */
[----:B------:R-:W-:Y:S01]  /*00b0*/  ISETP.GT.U32.AND P1, PT, R3, 0x3, PT ;  /* 0x000000030300780c */ /* 0x000fe20003f24070 */
[----:B------:R-:W-:Y:S01]  /*00c0*/  IMAD.U32 R2, RZ, RZ, UR4 ;  /* 0x00000004ff027e24 */ /* 0x000fe2000f8e00ff */
[----:B------:R-:W-:Y:S02]  /*00d0*/  UMOV UR4, 0x400 ;  /* 0x0000040000047882 */ /* 0x000fe40000000000 */
[----:B---3--:R-:W-:Y:S01]  /*00e0*/  ISETP.GE.AND P2, PT, R7, UR8, PT ;  /* 0x0000000807007c0c */ /* 0x008fe2000bf46270 */
[----:B-1----:R-:W-:Y:S01]  /*00f0*/  ULEA UR4, UR5, UR4, 0x18 ;  /* 0x0000000405047291 */ /* 0x002fe2000f8ec0ff */
[----:B------:R-:W-:-:S05]  /*0100*/  ISETP.GE.U32.AND P0, PT, R2, 0x6, PT ;  /* 0x000000060200780c */ /* 0x000fca0003f06070 */
[----:B------:R-:W-:-:S06]  /*0110*/  LEA R4, R3, UR4, 0x2 ;  /* 0x0000000403047c11 */ /* 0x000fcc000f8e10ff */
[----:B----4-:R-:W-:Y:S05]  /*0120*/  @P2 BRA `(.L_x_6) ;  /* 0x00000000006c2947 */ /* 0x010fea0003800000 */
[----:B------:R-:W0:Y:S01]  /*0130*/  LDC.64 R8, c[0x0][0x380] ;  /* 0x0000e000ff087b82 */ /* 0x000e220000000a00 */
[C---:B------:R-:W-:Y:S02]  /*0140*/  IMAD.IADD R5, R7.reuse, 0x1, R2 ;  /* 0x0000000107057824 */ /* 0x040fe400078e0202 */
[----:B0-----:R-:W-:-:S04]  /*0150*/  IMAD.WIDE R6, R7, 0x4, R8 ;  /* 0x0000000407067825 */ /* 0x001fc800078e0208 */
[----:B------:R-:W-:Y:S02]  /*0160*/  IMAD.WIDE.U32 R8, R5, 0x4, R8 ;  /* 0x0000000405087825 */ /* 0x000fe400078e0008 */
[----:B------:R-:W2:Y:S04]  /*0170*/  LDG.E R6, desc[UR6][R6.64] ;  /* 0x0000000606067981 */ /* 0x000ea8000c1e1900 */
[----:B------:R-:W2:Y:S01]  /*0180*/  LDG.E R8, desc[UR6][R8.64] ;  /* 0x0000000608087981 */ /* 0x000ea2000c1e1900 */
[----:B------:R-:W0:Y:S01]  /*0190*/  I2F.U32.RP R12, UR8 ;  /* 0x00000008000c7d06 */ /* 0x000e220008209000 */
[----:B------:R-:W-:-:S07]  /*01a0*/  ISETP.NE.U32.AND P4, PT, RZ, UR8, PT ;  /* 0x00000008ff007c0c */ /* 0x000fce000bf85070 */
[----:B0-----:R-:W0:Y:S02]  /*01b0*/  MUFU.RCP R12, R12 ;  /* 0x0000000c000c7308 */ /* 0x001e240000001000 */
[----:B0-----:R-:W-:-:S06]  /*01c0*/  IADD3 R10, PT, PT, R12, 0xffffffe, RZ ;  /* 0x0ffffffe0c0a7810 */ /* 0x001fcc0007ffe0ff */
[----:B------:R0:W1:Y:S02]  /*01d0*/  F2I.FTZ.U32.TRUNC.NTZ R11, R10 ;  /* 0x0000000a000b7305 */ /* 0x000064000021f000 */
[----:B0-----:R-:W-:Y:S01]  /*01e0*/  MOV R10, RZ ;  /* 0x000000ff000a7202 */ /* 0x001fe20000000f00 */
[----:B-1----:R-:W-:-:S04]  /*01f0*/  IMAD.MOV R13, RZ, RZ, -R11 ;  /* 0x000000ffff0d7224 */ /* 0x002fc800078e0a0b */
[----:B------:R-:W-:-:S04]  /*0200*/  IMAD R13, R13, UR8, RZ ;  /* 0x000000080d0d7c24 */ /* 0x000fc8000f8e02ff */
[----:B------:R-:W-:-:S06]  /*0210*/  IMAD.HI.U32 R14, R11, R13, R10 ;  /* 0x0000000d0b0e7227 */ /* 0x000fcc00078e000a */
[----:B------:R-:W-:-:S04]  /*0220*/  IMAD.HI.U32 R14, R14, R5, RZ ;  /* 0x000000050e0e7227 */ /* 0x000fc800078e00ff */
[----:B------:R-:W-:-:S04]  /*0230*/  IMAD.MOV R16, RZ, RZ, -R14 ;  /* 0x000000ffff107224 */ /* 0x000fc800078e0a0e */
[----:B------:R-:W-:-:S05]  /*0240*/  IMAD R5, R16, UR8, R5 ;  /* 0x0000000810057c24 */ /* 0x000fca000f8e0205 */
[----:B------:R-:W-:-:S13]  /*0250*/  ISETP.GE.U32.AND P2, PT, R5, UR8, PT ;  /* 0x0000000805007c0c */ /* 0x000fda000bf46070 */
[----:B------:R-:W-:Y:S01]  /*0260*/  @P2 IADD3 R5, PT, PT, R5, -UR8, RZ ;  /* 0x8000000805052c10 */ /* 0x000fe2000fffe0ff */
[----:B------:R-:W-:-:S03]  /*0270*/  @P2 VIADD R14, R14, 0x1 ;  /* 0x000000010e0e2836 */ /* 0x000fc60000000000 */
[----:B------:R-:W-:-:S13]  /*0280*/  ISETP.GE.U32.AND P3, PT, R5, UR8, PT ;  /* 0x0000000805007c0c */ /* 0x000fda000bf66070 */
[----:B------:R-:W-:Y:S02]  /*0290*/  @P3 IADD3 R14, PT, PT, R14, 0x1, RZ ;  /* 0x000000010e0e3810 */ /* 0x000fe40007ffe0ff */
[----:B------:R-:W-:-:S04]  /*02a0*/  @!P4 LOP3.LUT R14, RZ, UR8, RZ, 0x33, !PT ;  /* 0x00000008ff0ecc12 */ /* 0x000fc8000f8e33ff */
[----:B------:R-:W-:-:S04]  /*02b0*/  IADD3 R14, PT, PT, -R14, 0x1, RZ ;  /* 0x000000010e0e7810 */ /* 0x000fc80007ffe1ff */
[----:B------:R-:W-:-:S05]  /*02c0*/  I2FP.F32.U32 R5, R14 ;  /* 0x0000000e00057245 */ /* 0x000fca0000201000 */
[----:B--2---:R-:W-:-:S07]  /*02d0*/  FFMA R5, R5, R8, R6 ;  /* 0x0000000805057223 */ /* 0x004fce0000000006 */
.L_x_6:
[----:B------:R-:W-:Y:S05]  /*02e0*/  BSYNC.RECONVERGENT B0 ;  /* 0x0000000000007941 */ /* 0x000fea0003800200 */
.L_x_5:
[----:B------:R0:W-:Y:S01]  /*02f0*/  STS [R4], R5 ;  /* 0x0000000504007388 */ /* 0x0001e20000000800 */
[----:B------:R-:W-:Y:S05]  /*0300*/  @!P0 BRA `(.L_x_7) ;  /* 0x00000000002c8947 */ /* 0x000fea0003800000 */
.L_x_8:
[----:B------:R-:W-:-:S04]  /*0310*/  SHF.R.U32.HI R8, RZ, 0x1, R2 ;  /* 0x00000001ff087819 */ /* 0x000fc80000011602 */
[----:B------:R-:W-:-:S13]  /*0320*/  ISETP.GE.U32.AND P0, PT, R3, R8, PT ;  /* 0x000000080300720c */ /* 0x000fda0003f06070 */
[----:B0-----:R-:W-:Y:S01]  /*0330*/  @!P0 IMAD R5, R8, 0x4, R4 ;  /* 0x0000000408058824 */ /* 0x001fe200078e0204 */
        /* <DEDUP_REMOVED lines=8> */
.L_x_7:
[----:B------:R-:W-:Y:S05]  /*03c0*/  @P1 EXIT ;  /* 0x000000000000194d */ /* 0x000fea0003800000 */
[----:B0-----:R-:W0:Y:S01]  /*03d0*/  LDS R5, [R4] ;  /* 0x0000000004057984 */ /* 0x001e220000000800 */
[----:B------:R-:W1:Y:S01]  /*03e0*/  LDC.64 R6, c[0x0][0x388] ;  /* 0x0000e200ff067b82 */ /* 0x000e620000000a00 */
[----:B------:R-:W-:-:S04]  /*03f0*/  IMAD R3, R0, 0x4, R3 ;  /* 0x0000000400037824 */ /* 0x000fc800078e0203 */
[----:B-1----:R-:W-:-:S05]  /*0400*/  IMAD.WIDE.U32 R2, R3, 0x4, R6 ;  /* 0x0000000403027825 */ /* 0x002fca00078e0006 */
[----:B0-----:R-:W-:Y:S01]  /*0410*/  STG.E desc[UR6][R2.64], R5 ;  /* 0x0000000502007986 */ /* 0x001fe2000c101906 */
[----:B------:R-:W-:Y:S05]  /*0420*/  EXIT ;  /* 0x000000000000794d */ /* 0x000fea0003800000 */
.L_x_9:
        /* <DEDUP_REMOVED lines=13> */
.L_x_22:


//--------------------- .text._Z12optimKernel2PfS_i --------------------------
	.section	.text._Z12optimKernel2PfS_i,"ax",@progbits
	.align	128
        .global         _Z12optimKernel2PfS_i
        .type           _Z12optimKernel2PfS_i,@function
        .size           _Z12optimKernel2PfS_i,(.L_x_23 - _Z12optimKernel2PfS_i)
        .other          _Z12optimKernel2PfS_i,@"STO_CUDA_ENTRY STV_DEFAULT"
_Z12optimKernel2PfS_i:
.text._Z12optimKernel2PfS_i:
[----:B------:R-:W-:Y:S01]  /*0000*/  LDC R1, c[0x0][0x37c] ;  /* 0x0000df00ff017b82 */ /* 0x000fe20000000800 */
[----:B------:R-:W0:Y:S01]  /*0010*/  S2R R7, SR_TID.X ;  /* 0x0000000000077919 */ /* 0x000e220000002100 */
[----:B------:R-:W0:Y:S01]  /*0020*/  LDCU UR8, c[0x0][0x360] ;  /* 0x00006c00ff0877ac */ /* 0x000e220008000800 */
[----:B------:R-:W-:Y:S01]  /*0030*/  IMAD.MOV.U32 R9, RZ, RZ, RZ ;  /* 0x000000ffff097224 */ /* 0x000fe200078e00ff */
[----:B------:R-:W0:Y:S01]  /*0040*/  S2R R6, SR_CTAID.X ;  /* 0x0000000000067919 */ /* 0x000e220000002500 */
[----:B------:R-:W1:Y:S01]  /*0050*/  LDCU UR4, c[0x0][0x390] ;  /* 0x00007200ff0477ac */ /* 0x000e620008000800 */
[----:B------:R-:W2:Y:S01]  /*0060*/  LDCU.64 UR6, c[0x0][0x358] ;  /* 0x00006b00ff0677ac */ /* 0x000ea20008000a00 */
[----:B0-----:R-:W-:-:S05]  /*0070*/  IMAD R5, R6, UR8, R7 ;  /* 0x0000000806057c24 */ /* 0x001fca000f8e0207 */
[----:B-1----:R-:W-:-:S13]  /*0080*/  ISETP.GE.AND P0, PT, R5, UR4, PT ;  /* 0x0000000405007c0c */ /* 0x002fda000bf06270 */
[----:B------:R-:W0:Y:S02]  /*0090*/  @!P0 LDC.64 R2, c[0x0][0x380] ;  /* 0x0000e000ff028b82 */ /* 0x000e240000000a00 */
[----:B0-----:R-:W-:-:S05]  /*00a0*/  @!P0 IMAD.WIDE R2, R5, 0x4, R2 ;  /* 0x0000000405028825 */ /* 0x001fca00078e0202 */
[----:B--2---:R-:W2:Y:S01]  /*00b0*/  @!P0 LDG.E R9, desc[UR6][R2.64] ;  /* 0x0000000602098981 */ /* 0x004ea2000c1e1900 */
[----:B------:R-:W0:Y:S01]  /*00c0*/  S2UR UR5, SR_CgaCtaId ;  /* 0x00000000000579c3 */ /* 0x000e220000008800 */
[----:B------:R-:W-:Y:S01]  /*00d0*/  UMOV UR4, 0x400 ;  /* 0x0000040000047882 */ /* 0x000fe20000000000 */
[----:B------:R-:W-:Y:S01]  /*00e0*/  IMAD.U32 R4, RZ, RZ, UR8 ;  /* 0x00000008ff047e24 */ /* 0x000fe2000f8e00ff */
[----:B------:R-:W-:-:S04]  /*00f0*/  ISETP.GT.U32.AND P0, PT, R7, 0x3, PT ;  /* 0x000000030700780c */ /* 0x000fc80003f04070 */
[----:B------:R-:W-:Y:S01]  /*0100*/  ISETP.GE.U32.AND P1, PT, R4, 0x8, PT ;  /* 0x000000080400780c */ /* 0x000fe20003f26070 */
[----:B0-----:R-:W-:-:S06]  /*0110*/  ULEA UR4, UR5, UR4, 0x18 ;  /* 0x0000000405047291 */ /* 0x001fcc000f8ec0ff */
[----:B------:R-:W-:-:S05]  /*0120*/  LEA R0, R7, UR4, 0x2 ;  /* 0x0000000407007c11 */ /* 0x000fca000f8e10ff */
[----:B--2---:R0:W-:Y:S01]  /*0130*/  STS [R0], R9 ;  /* 0x0000000900007388 */ /* 0x0041e20000000800 */
[----:B------:R-:W-:Y:S05]  /*0140*/  @!P1 BRA `(.L_x_10) ;  /* 0x00000000002c9947 */ /* 0x000fea0003800000 */
.L_x_11:
[----:B------:R-:W-:-:S04]  /*0150*/  SHF.R.U32.HI R5, RZ, 0x1, R4 ;  /* 0x00000001ff057819 */ /* 0x000fc80000011604 */
[----:B------:R-:W-:-:S13]  /*0160*/  ISETP.GE.U32.AND P1, PT, R7, R5, PT ;  /* 0x000000050700720c */ /* 0x000fda0003f26070 */
[----:B------:R-:W-:Y:S01]  /*0170*/  @!P1 LEA R2, R5, R0, 0x2 ;  /* 0x0000000005029211 */ /* 0x000fe200078e10ff */
[----:B------:R-:W-:Y:S05]  /*0180*/  @!P1 LDS R3, [R0] ;  /* 0x0000000000039984 */ /* 0x000fea0000000800 */
[----:B------:R-:W1:Y:S02]  /*0190*/  @!P1 LDS R2, [R2] ;  /* 0x0000000002029984 */ /* 0x000e640000000800 */
[----:B-1----:R-:W-:-:S05]  /*01a0*/  @!P1 FADD R3, R2, R3 ;  /* 0x0000000302039221 */ /* 0x002fca0000000000 */
[----:B------:R1:W-:Y:S01]  /*01b0*/  @!P1 STS [R0], R3 ;  /* 0x0000000300009388 */ /* 0x0003e20000000800 */
[----:B------:R-:W-:Y:S01]  /*01c0*/  BAR.SYNC.DEFER_BLOCKING 0x0 ;  /* 0x0000000000007b1d */ /* 0x000fe20000010000 */
[----:B------:R-:W-:Y:S01]  /*01d0*/  ISETP.GT.U32.AND P1, PT, R4, 0xf, PT ;  /* 0x0000000f0400780c */ /* 0x000fe20003f24070 */
[----:B------:R-:W-:-:S12]  /*01e0*/  IMAD.MOV.U32 R4, RZ, RZ, R5 ;  /* 0x000000ffff047224 */ /* 0x000fd800078e0005 */
[----:B-1----:R-:W-:Y:S05]  /*01f0*/  @P1 BRA `(.L_x_11) ;  /* 0xfffffffc00d41947 */ /* 0x002fea000383ffff */
.L_x_10:
[----:B------:R-:W-:Y:S05]  /*0200*/  @P0 EXIT ;  /* 0x000000000000094d */ /* 0x000fea0003800000 */
[----:B------:R-:W1:Y:S01]  /*0210*/  LDS R5, [R0] ;  /* 0x0000000000057984 */ /* 0x000e620000000800 */
[----:B------:R-:W2:Y:S01]  /*0220*/  LDC.64 R2, c[0x0][0x388] ;  /* 0x0000e200ff027b82 */ /* 0x000ea20000000a00 */
[----:B------:R-:W-:-:S05]  /*0230*/  LEA R7, R6, R7, 0x2 ;  /* 0x0000000706077211 */ /* 0x000fca00078e10ff */
[----:B--2---:R-:W-:-:S05]  /*0240*/  IMAD.WIDE.U32 R2, R7, 0x4, R2 ;  /* 0x0000000407027825 */ /* 0x004fca00078e0002 */
[----:B-1----:R-:W-:Y:S01]  /*0250*/  STG.E desc[UR6][R2.64], R5 ;  /* 0x0000000502007986 */ /* 0x002fe2000c101906 */
[----:B------:R-:W-:Y:S05]  /*0260*/  EXIT ;  /* 0x000000000000794d */ /* 0x000fea0003800000 */
.L_x_12:
        /* <DEDUP_REMOVED lines=9> */
.L_x_23:


//--------------------- .text._Z12optimKernel1PfS_i --------------------------
	.section	.text._Z12optimKernel1PfS_i,"ax",@progbits
	.align	128
        .global         _Z12optimKernel1PfS_i
        .type           _Z12optimKernel1PfS_i,@function
        .size           _Z12optimKernel1PfS_i,(.L_x_24 - _Z12optimKernel1PfS_i)
        .other          _Z12optimKernel1PfS_i,@"STO_CUDA_ENTRY STV_DEFAULT"
_Z12optimKernel1PfS_i:
.text._Z12optimKernel1PfS_i:
        /* <DEDUP_REMOVED lines=14> */
[----:B------:R-:W-:Y:S01]  /*00e0*/  UISETP.GE.U32.AND UP0, UPT, UR7, 0x5, UPT ;  /* 0x000000050700788c */ /* 0x000fe2000bf06070 */
[----:B------:R-:W-:Y:S01]  /*00f0*/  ISETP.GT.U32.AND P1, PT, R7, 0x3, PT ;  /* 0x000000030700780c */ /* 0x000fe20003f24070 */
[----:B0-----:R-:W-:-:S06]  /*0100*/  ULEA UR4, UR5, UR4, 0x18 ;  /* 0x0000000405047291 */ /* 0x001fcc000f8ec0ff */
[----:B------:R-:W-:-:S05]  /*0110*/  LEA R0, R7, UR4, 0x2 ;  /* 0x0000000407007c11 */ /* 0x000fca000f8e10ff */
[----:B--2---:R0:W-:Y:S01]  /*0120*/  STS [R0], R9 ;  /* 0x0000000900007388 */ /* 0x0041e20000000800 */
[----:B------:R-:W-:Y:S05]  /*0130*/  BRA.U !UP0, `(.L_x_13) ;  /* 0x0000000108487547 */ /* 0x000fea000b800000 */
[----:B0-----:R-:W-:Y:S01]  /*0140*/  SHF.R.U32.HI R9, RZ, 0x2, R7 ;  /* 0x00000002ff097819 */ /* 0x001fe20000011607 */
[----:B------:R-:W-:Y:S01]  /*0150*/  UMOV UR5, 0x4 ;  /* 0x0000000400057882 */ /* 0x000fe20000000000 */
[----:B------:R-:W-:-:S07]  /*0160*/  LOP3.LUT R2, R7, 0x3, RZ, 0xc0, !PT ;  /* 0x0000000307027812 */ /* 0x000fce00078ec0ff */
.L_x_14:
[----:B------:R-:W-:-:S04]  /*0170*/  USHF.L.U32 UR6, UR5, 0x1, URZ ;  /* 0x0000000105067899 */ /* 0x000fc800080006ff */
[----:B------:R-:W-:Y:S02]  /*0180*/  UISETP.GE.U32.AND UP0, UPT, UR6, UR7, UPT ;  /* 0x000000070600728c */ /* 0x000fe4000bf06070 */
[----:B-1----:R-:W-:-:S05]  /*0190*/  IMAD R5, R9, UR6, RZ ;  /* 0x0000000609057c24 */ /* 0x002fca000f8e02ff */
[----:B------:R-:W-:-:S13]  /*01a0*/  ISETP.GE.U32.AND P0, PT, R5, UR7, PT ;  /* 0x0000000705007c0c */ /* 0x000fda000bf06070 */
[----:B------:R-:W-:Y:S01]  /*01b0*/  @!P0 IADD3 R3, PT, PT, R5, UR5, R2 ;  /* 0x0000000505038c10 */ /* 0x000fe2000fffe002 */
[----:B------:R-:W-:Y:S01]  /*01c0*/  @!P0 IMAD.IADD R4, R2, 0x1, R5 ;  /* 0x0000000102048824 */ /* 0x000fe200078e0205 */
[----:B------:R-:W-:Y:S02]  /*01d0*/  UMOV UR5, UR6 ;  /* 0x0000000600057c82 */ /* 0x000fe40008000000 */
[----:B------:R-:W-:Y:S02]  /*01e0*/  @!P0 LEA R3, R3, UR4, 0x2 ;  /* 0x0000000403038c11 */ /* 0x000fe4000f8e10ff */
[----:B------:R-:W-:-:S04]  /*01f0*/  @!P0 LEA R4, R4, UR4, 0x2 ;  /* 0x0000000404048c11 */ /* 0x000fc8000f8e10ff */
[----:B------:R-:W-:Y:S04]  /*0200*/  @!P0 LDS R3, [R3] ;  /* 0x0000000003038984 */ /* 0x000fe80000000800 */
[----:B------:R-:W0:Y:S02]  /*0210*/  @!P0 LDS R6, [R4] ;  /* 0x0000000004068984 */ /* 0x000e240000000800 */
[----:B0-----:R-:W-:-:S05]  /*0220*/  @!P0 FADD R5, R3, R6 ;  /* 0x0000000603058221 */ /* 0x001fca0000000000 */
[----:B------:R1:W-:Y:S01]  /*0230*/  @!P0 STS [R4], R5 ;  /* 0x0000000504008388 */ /* 0x0003e20000000800 */
[----:B------:R-:W-:Y:S06]  /*0240*/  BAR.SYNC.DEFER_BLOCKING 0x0 ;  /* 0x0000000000007b1d */ /* 0x000fec0000010000 */
[----:B------:R-:W-:Y:S05]  /*0250*/  BRA.U !UP0, `(.L_x_14) ;  /* 0xfffffffd08c47547 */ /* 0x000fea000b83ffff */
.L_x_13:
[----:B------:R-:W-:Y:S05]  /*0260*/  @P1 EXIT ;  /* 0x000000000000194d */ /* 0x000fea0003800000 */
[----:B-1----:R-:W1:Y:S01]  /*0270*/  LDS R5, [R0] ;  /* 0x0000000000057984 */ /* 0x002e620000000800 */
[----:B------:R-:W2:Y:S01]  /*0280*/  LDC.64 R2, c[0x0][0x388] ;  /* 0x0000e200ff027b82 */ /* 0x000ea20000000a00 */
[----:B------:R-:W-:-:S04]  /*0290*/  IMAD R7, R8, 0x4, R7 ;  /* 0x0000000408077824 */ /* 0x000fc800078e0207 */
[----:B--2---:R-:W-:-:S05]  /*02a0*/  IMAD.WIDE.U32 R2, R7, 0x4, R2 ;  /* 0x0000000407027825 */ /* 0x004fca00078e0002 */
[----:B-1----:R-:W-:Y:S01]  /*02b0*/  STG.E desc[UR8][R2.64], R5 ;  /* 0x0000000502007986 */ /* 0x002fe2000c101908 */
[----:B------:R-:W-:Y:S05]  /*02c0*/  EXIT ;  /* 0x000000000000794d */ /* 0x000fea0003800000 */
.L_x_15:
        /* <DEDUP_REMOVED lines=11> */
.L_x_24:


//--------------------- .text._Z11naiveKernelPfS_i --------------------------
	.section	.text._Z11naiveKernelPfS_i,"ax",@progbits
	.align	128
        .global         _Z11naiveKernelPfS_i
        .type           _Z11naiveKernelPfS_i,@function
        .size           _Z11naiveKernelPfS_i,(.L_x_25 - _Z11naiveKernelPfS_i)
        .other          _Z11naiveKernelPfS_i,@"STO_CUDA_ENTRY STV_DEFAULT"
_Z11naiveKernelPfS_i:
.text._Z11naiveKernelPfS_i:
[----:B------:R-:W-:Y:S01]  /*0000*/  LDC R1, c[0x0][0x37c] ;  /* 0x0000df00ff017b82 */ /* 0x000fe20000000800 */
[----:B------:R-:W0:Y:S01]  /*0010*/  S2R R6, SR_TID.X ;  /* 0x0000000000067919 */ /* 0x000e220000002100 */
[----:B------:R-:W0:Y:S01]  /*0020*/  LDCU UR8, c[0x0][0x360] ;  /* 0x00006c00ff0877ac */ /* 0x000e220008000800 */
[----:B------:R-:W-:Y:S01]  /*0030*/  HFMA2 R7, -RZ, RZ, 0, 0 ;  /* 0x00000000ff077431 */ /* 0x000fe200000001ff */
        /* <DEDUP_REMOVED lines=10> */
[----:B------:R-:W-:Y:S02]  /*00e0*/  UISETP.GE.U32.AND UP0, UPT, UR8, 0x5, UPT ;  /* 0x000000050800788c */ /* 0x000fe4000bf06070 */
[----:B0-----:R-:W-:-:S06]  /*00f0*/  ULEA UR4, UR5, UR4, 0x18 ;  /* 0x0000000405047291 */ /* 0x001fcc000f8ec0ff */
[----:B------:R-:W-:-:S05]  /*0100*/  LEA R0, R6, UR4, 0x2 ;  /* 0x0000000406007c11 */ /* 0x000fca000f8e10ff */
[----:B--2---:R0:W-:Y:S01]  /*0110*/  STS [R0], R7 ;  /* 0x0000000700007388 */ /* 0x0041e20000000800 */
[----:B------:R-:W-:Y:S05]  /*0120*/  BRA.U !UP0, `(.L_x_16) ;  /* 0x0000000108787547 */ /* 0x000fea000b800000 */
[----:B------:R-:W-:-:S05]  /*0130*/  UMOV UR4, 0x4 ;  /* 0x0000000400047882 */ /* 0x000fca0000000000 */
.L_x_19:
[----:B------:R-:W-:Y:S01]  /*0140*/  MOV R3, UR4 ;  /* 0x0000000400037c02 */ /* 0x000fe20008000f00 */
[----:B------:R-:W-:Y:S01]  /*0150*/  USHF.L.U32 UR4, UR4, 0x1, URZ ;  /* 0x0000000104047899 */ /* 0x000fe200080006ff */
[----:B------:R-:W-:Y:S02]  /*0160*/  BSSY.RECONVERGENT B0, `(.L_x_17) ;  /* 0x0000017000007945 */ /* 0x000fe40003800200 */
[----:B------:R-:W-:Y:S01]  /*0170*/  IADD3 R2, PT, PT, R6, R3, RZ ;  /* 0x0000000306027210 */ /* 0x000fe20007ffe0ff */
[----:B------:R-:W-:-:S06]  /*0180*/  UIADD3 UR5, UPT, UPT, UR4, -0x1, URZ ;  /* 0xffffffff04057890 */ /* 0x000fcc000fffe0ff */
[----:B------:R-:W-:-:S04]  /*0190*/  LOP3.LUT P0, RZ, R6, UR5, RZ, 0xc0, !PT ;  /* 0x0000000506ff7c12 */ /* 0x000fc8000f80c0ff */
[----:B------:R-:W-:-:S13]  /*01a0*/  ISETP.GE.U32.OR P0, PT, R2, UR8, P0 ;  /* 0x0000000802007c0c */ /* 0x000fda0008706470 */
[----:B-1----:R-:W-:Y:S05]  /*01b0*/  @P0 BRA `(.L_x_18) ;  /* 0x0000000000440947 */ /* 0x002fea0003800000 */
[----:B------:R-:W-:Y:S01]  /*01c0*/  LEA R2, R3, R0, 0x2 ;  /* 0x0000000003027211 */ /* 0x000fe200078e10ff */
[----:B------:R-:W-:Y:S04]  /*01d0*/  LDS R4, [R0] ;  /* 0x0000000000047984 */ /* 0x000fe80000000800 */
[----:B------:R-:W1:Y:S04]  /*01e0*/  LDS R3, [R2] ;  /* 0x0000000002037984 */ /* 0x000e680000000800 */
[----:B------:R-:W-:Y:S04]  /*01f0*/  LDS R5, [R0+0x4] ;  /* 0x0000040000057984 */ /* 0x000fe80000000800 */
[----:B0-----:R-:W-:Y:S04]  /*0200*/  LDS R7, [R0+0x8] ;  /* 0x0000080000077984 */ /* 0x001fe80000000800 */
[----:B------:R-:W-:Y:S01]  /*0210*/  LDS R9, [R0+0xc] ;  /* 0x00000c0000097984 */ /* 0x000fe20000000800 */
[----:B-1----:R-:W-:-:S05]  /*0220*/  FADD R3, R3, R4 ;  /* 0x0000000403037221 */ /* 0x002fca0000000000 */
[----:B------:R-:W-:Y:S04]  /*0230*/  STS [R0], R3 ;  /* 0x0000000300007388 */ /* 0x000fe80000000800 */
[----:B------:R-:W0:Y:S02]  /*0240*/  LDS R4, [R2+0x4] ;  /* 0x0000040002047984 */ /* 0x000e240000000800 */
[----:B0-----:R-:W-:-:S05]  /*0250*/  FADD R5, R4, R5 ;  /* 0x0000000504057221 */ /* 0x001fca0000000000 */
[----:B------:R-:W-:Y:S04]  /*0260*/  STS [R0+0x4], R5 ;  /* 0x0000040500007388 */ /* 0x000fe80000000800 */
[----:B------:R-:W0:Y:S02]  /*0270*/  LDS R4, [R2+0x8] ;  /* 0x0000080002047984 */ /* 0x000e240000000800 */
[----:B0-----:R-:W-:-:S05]  /*0280*/  FADD R7, R4, R7 ;  /* 0x0000000704077221 */ /* 0x001fca0000000000 */
[----:B------:R-:W-:Y:S04]  /*0290*/  STS [R0+0x8], R7 ;  /* 0x0000080700007388 */ /* 0x000fe80000000800 */
[----:B------:R-:W0:Y:S02]  /*02a0*/  LDS R4, [R2+0xc] ;  /* 0x00000c0002047984 */ /* 0x000e240000000800 */
[----:B0-----:R-:W-:-:S05]  /*02b0*/  FADD R9, R4, R9 ;  /* 0x0000000904097221 */ /* 0x001fca0000000000 */
[----:B------:R1:W-:Y:S02]  /*02c0*/  STS [R0+0xc], R9 ;  /* 0x00000c0900007388 */ /* 0x0003e40000000800 */
.L_x_18:
[----:B------:R-:W-:Y:S05]  /*02d0*/  BSYNC.RECONVERGENT B0 ;  /* 0x0000000000007941 */ /* 0x000fea0003800200 */
.L_x_17:
[----:B------:R-:W-:Y:S01]  /*02e0*/  BAR.SYNC.DEFER_BLOCKING 0x0 ;  /* 0x0000000000007b1d */ /* 0x000fe20000010000 */
[----:B------:R-:W-:-:S09]  /*02f0*/  UISETP.GE.U32.AND UP0, UPT, UR4, UR8, UPT ;  /* 0x000000080400728c */ /* 0x000fd2000bf06070 */
[----:B------:R-:W-:Y:S05]  /*0300*/  BRA.U !UP0, `(.L_x_19) ;  /* 0xfffffffd088c7547 */ /* 0x000fea000b83ffff */
.L_x_16:
[----:B------:R-:W-:-:S13]  /*0310*/  ISETP.GT.U32.AND P0, PT, R6, 0x3, PT ;  /* 0x000000030600780c */ /* 0x000fda0003f04070 */
[----:B------:R-:W-:Y:S05]  /*0320*/  @P0 EXIT ;  /* 0x000000000000094d */ /* 0x000fea0003800000 */
[----:B------:R-:W2:Y:S01]  /*0330*/  LDS R5, [R0] ;  /* 0x0000000000057984 */ /* 0x000ea20000000800 */
[----:B------:R-:W3:Y:S01]  /*0340*/  LDC.64 R2, c[0x0][0x388] ;  /* 0x0000e200ff027b82 */ /* 0x000ee20000000a00 */
[----:B0-----:R-:W-:-:S05]  /*0350*/  LEA R7, R11, R6, 0x2 ;  /* 0x000000060b077211 */ /* 0x001fca00078e10ff */
[----:B---3--:R-:W-:-:S05]  /*0360*/  IMAD.WIDE.U32 R2, R7, 0x4, R2 ;  /* 0x0000000407027825 */ /* 0x008fca00078e0002 */
[----:B--2---:R-:W-:Y:S01]  /*0370*/  STG.E desc[UR6][R2.64], R5 ;  /* 0x0000000502007986 */ /* 0x004fe2000c101906 */
[----:B------:R-:W-:Y:S05]  /*0380*/  EXIT ;  /* 0x000000000000794d */ /* 0x000fea0003800000 */
.L_x_20:
        /* <DEDUP_REMOVED lines=15> */
.L_x_25:


//--------------------- .nv.shared._Z12optimKernel4PfS_i --------------------------
	.section	.nv.shared._Z12optimKernel4PfS_i,"aw",@nobits
	.sectionflags	@""
	.align	16
	.zero		1024


//--------------------- .nv.shared.reserved.0     --------------------------
	.section	.nv.shared.reserved.0,"aw",@nobits
	.weak		__nv_reservedSMEM_offset_0_alias
	.size		__nv_reservedSMEM_offset_0_alias, 0, 64
	.other		__nv_reservedSMEM_offset_0_alias,@"STO_CUDA_RESERVED_SHARED STV_DEFAULT"
__nv_reservedSMEM_offset_0_alias:
	.zero		0
	.zero		64


//--------------------- .nv.shared._Z12optimKernel3PfS_i --------------------------
	.section	.nv.shared._Z12optimKernel3PfS_i,"aw",@nobits
	.sectionflags	@""
	.align	16
	.zero		1024


//--------------------- .nv.shared._Z12optimKernel2PfS_i --------------------------
	.section	.nv.shared._Z12optimKernel2PfS_i,"aw",@nobits
	.sectionflags	@""
	.align	16
	.zero		1024


//--------------------- .nv.shared._Z12optimKernel1PfS_i --------------------------
	.section	.nv.shared._Z12optimKernel1PfS_i,"aw",@nobits
	.sectionflags	@""
	.align	16
	.zero		1024


//--------------------- .nv.shared._Z11naiveKernelPfS_i --------------------------
	.section	.nv.shared._Z11naiveKernelPfS_i,"aw",@nobits
	.sectionflags	@""
	.align	16
	.zero		1024


//--------------------- .nv.constant0._Z12optimKernel4PfS_i --------------------------
	.section	.nv.constant0._Z12optimKernel4PfS_i,"a",@progbits
	.sectionflags	@""
	.align	4
.nv.constant0._Z12optimKernel4PfS_i:
	.zero		916


//--------------------- .nv.constant0._Z12optimKernel3PfS_i --------------------------
	.section	.nv.constant0._Z12optimKernel3PfS_i,"a",@progbits
	.sectionflags	@""
	.align	4
.nv.constant0._Z12optimKernel3PfS_i:
	.zero		916


//--------------------- .nv.constant0._Z12optimKernel2PfS_i --------------------------
	.section	.nv.constant0._Z12optimKernel2PfS_i,"a",@progbits
	.sectionflags	@""
	.align	4
.nv.constant0._Z12optimKernel2PfS_i:
	.zero		916


//--------------------- .nv.constant0._Z12optimKernel1PfS_i --------------------------
	.section	.nv.constant0._Z12optimKernel1PfS_i,"a",@progbits
	.sectionflags	@""
	.align	4
.nv.constant0._Z12optimKernel1PfS_i:
	.zero		916


//--------------------- .nv.constant0._Z11naiveKernelPfS_i --------------------------
	.section	.nv.constant0._Z11naiveKernelPfS_i,"a",@progbits
	.sectionflags	@""
	.align	4
.nv.constant0._Z11naiveKernelPfS_i:
	.zero		916


//--------------------- SYMBOLS --------------------------

	.type		.nv.reservedSmem.offset0,@object
	.size		.nv.reservedSmem.offset0,0x4
	.type		.nv.reservedSmem.cap,@object
	.size		.nv.reservedSmem.cap,0x4
